//
// Generated by NVIDIA NVVM Compiler
//
// Compiler Build ID: CL-36424714
// Cuda compilation tools, release 13.0, V13.0.88
// Based on NVVM 20.0.0
//

.version 9.0
.target sm_100
.address_size 64

	// .globl	_Z17no_tmpO_os_kerneliiiPdS_S_

.visible .entry _Z17no_tmpO_os_kerneliiiPdS_S_(
	.param .u32 _Z17no_tmpO_os_kerneliiiPdS_S__param_0,
	.param .u32 _Z17no_tmpO_os_kerneliiiPdS_S__param_1,
	.param .u32 _Z17no_tmpO_os_kerneliiiPdS_S__param_2,
	.param .u64 .ptr .align 1 _Z17no_tmpO_os_kerneliiiPdS_S__param_3,
	.param .u64 .ptr .align 1 _Z17no_tmpO_os_kerneliiiPdS_S__param_4,
	.param .u64 .ptr .align 1 _Z17no_tmpO_os_kerneliiiPdS_S__param_5
)
{
	.reg .pred 	%p<41>;
	.reg .b32 	%r<123>;
	.reg .b64 	%rd<233>;
	.reg .b64 	%fd<347>;

	ld.param.u32 	%r70, [_Z17no_tmpO_os_kerneliiiPdS_S__param_0];
	ld.param.u32 	%r71, [_Z17no_tmpO_os_kerneliiiPdS_S__param_1];
	ld.param.u32 	%r72, [_Z17no_tmpO_os_kerneliiiPdS_S__param_2];
	ld.param.u64 	%rd17, [_Z17no_tmpO_os_kerneliiiPdS_S__param_3];
	ld.param.u64 	%rd18, [_Z17no_tmpO_os_kerneliiiPdS_S__param_4];
	ld.param.u64 	%rd19, [_Z17no_tmpO_os_kerneliiiPdS_S__param_5];
	cvta.to.global.u64 	%rd1, %rd18;
	cvta.to.global.u64 	%rd2, %rd17;
	cvta.to.global.u64 	%rd3, %rd19;
	mov.u32 	%r73, %ctaid.x;
	mov.u32 	%r1, %ntid.x;
	mov.u32 	%r74, %tid.x;
	mad.lo.s32 	%r122, %r73, %r1, %r74;
	setp.ge.s32 	%p1, %r122, %r70;
	@%p1 bra 	$L__BB0_59;
	setp.ge.s32 	%p2, %r71, %r72;
	mov.u32 	%r75, %nctaid.x;
	mul.lo.s32 	%r3, %r1, %r75;
	@%p2 bra 	$L__BB0_42;
	setp.lt.s32 	%p15, %r71, 1;
	@%p15 bra 	$L__BB0_29;
	and.b32  	%r4, %r71, 15;
	and.b32  	%r5, %r71, 7;
	add.s32 	%r6, %r5, -1;
	sub.s32 	%r88, %r72, %r71;
	and.b32  	%r7, %r88, 7;
	and.b32  	%r8, %r88, 3;
	and.b32  	%r9, %r71, 2147483632;
	and.b32  	%r10, %r71, 3;
	sub.s32 	%r11, %r71, %r72;
	and.b32  	%r12, %r88, -8;
	and.b32  	%r13, %r88, 1;
	neg.s32 	%r14, %r9;
	shl.b32 	%r15, %r70, 4;
	mul.wide.s32 	%rd227, %r70, 8;
$L__BB0_4:
	setp.lt.u32 	%p24, %r71, 16;
	mul.wide.s32 	%rd129, %r122, 8;
	add.s64 	%rd4, %rd3, %rd129;
	mov.b64 	%rd130, 0;
	st.global.u64 	[%rd4], %rd130;
	mov.b32 	%r109, 0;
	mov.f64 	%fd338, 0d0000000000000000;
	@%p24 bra 	$L__BB0_7;
	mov.f64 	%fd338, 0d0000000000000000;
	mov.u32 	%r101, %r122;
	mov.u32 	%r102, %r14;
$L__BB0_6:
	.pragma "nounroll";
	mul.wide.s32 	%rd131, %r101, 8;
	add.s64 	%rd132, %rd2, %rd131;
	ld.global.f64 	%fd186, [%rd132];
	add.s64 	%rd133, %rd1, %rd131;
	ld.global.f64 	%fd187, [%rd133];
	fma.rn.f64 	%fd188, %fd186, %fd187, %fd338;
	st.global.f64 	[%rd4], %fd188;
	mul.wide.s32 	%rd134, %r70, 8;
	add.s64 	%rd135, %rd132, %rd134;
	ld.global.f64 	%fd189, [%rd135];
	add.s64 	%rd136, %rd133, %rd134;
	ld.global.f64 	%fd190, [%rd136];
	fma.rn.f64 	%fd191, %fd189, %fd190, %fd188;
	st.global.f64 	[%rd4], %fd191;
	add.s64 	%rd137, %rd135, %rd134;
	ld.global.f64 	%fd192, [%rd137];
	add.s64 	%rd138, %rd136, %rd134;
	ld.global.f64 	%fd193, [%rd138];
	fma.rn.f64 	%fd194, %fd192, %fd193, %fd191;
	st.global.f64 	[%rd4], %fd194;
	add.s64 	%rd139, %rd137, %rd134;
	ld.global.f64 	%fd195, [%rd139];
	add.s64 	%rd140, %rd138, %rd134;
	ld.global.f64 	%fd196, [%rd140];
	fma.rn.f64 	%fd197, %fd195, %fd196, %fd194;
	st.global.f64 	[%rd4], %fd197;
	add.s64 	%rd141, %rd139, %rd134;
	ld.global.f64 	%fd198, [%rd141];
	add.s64 	%rd142, %rd140, %rd134;
	ld.global.f64 	%fd199, [%rd142];
	fma.rn.f64 	%fd200, %fd198, %fd199, %fd197;
	st.global.f64 	[%rd4], %fd200;
	add.s64 	%rd143, %rd141, %rd134;
	ld.global.f64 	%fd201, [%rd143];
	add.s64 	%rd144, %rd142, %rd134;
	ld.global.f64 	%fd202, [%rd144];
	fma.rn.f64 	%fd203, %fd201, %fd202, %fd200;
	st.global.f64 	[%rd4], %fd203;
	add.s64 	%rd145, %rd143, %rd134;
	ld.global.f64 	%fd204, [%rd145];
	add.s64 	%rd146, %rd144, %rd134;
	ld.global.f64 	%fd205, [%rd146];
	fma.rn.f64 	%fd206, %fd204, %fd205, %fd203;
	st.global.f64 	[%rd4], %fd206;
	add.s64 	%rd147, %rd145, %rd134;
	ld.global.f64 	%fd207, [%rd147];
	add.s64 	%rd148, %rd146, %rd134;
	ld.global.f64 	%fd208, [%rd148];
	fma.rn.f64 	%fd209, %fd207, %fd208, %fd206;
	st.global.f64 	[%rd4], %fd209;
	add.s64 	%rd149, %rd147, %rd134;
	ld.global.f64 	%fd210, [%rd149];
	add.s64 	%rd150, %rd148, %rd134;
	ld.global.f64 	%fd211, [%rd150];
	fma.rn.f64 	%fd212, %fd210, %fd211, %fd209;
	st.global.f64 	[%rd4], %fd212;
	add.s64 	%rd151, %rd149, %rd134;
	ld.global.f64 	%fd213, [%rd151];
	add.s64 	%rd152, %rd150, %rd134;
	ld.global.f64 	%fd214, [%rd152];
	fma.rn.f64 	%fd215, %fd213, %fd214, %fd212;
	st.global.f64 	[%rd4], %fd215;
	add.s64 	%rd153, %rd151, %rd134;
	ld.global.f64 	%fd216, [%rd153];
	add.s64 	%rd154, %rd152, %rd134;
	ld.global.f64 	%fd217, [%rd154];
	fma.rn.f64 	%fd218, %fd216, %fd217, %fd215;
	st.global.f64 	[%rd4], %fd218;
	add.s64 	%rd155, %rd153, %rd134;
	ld.global.f64 	%fd219, [%rd155];
	add.s64 	%rd156, %rd154, %rd134;
	ld.global.f64 	%fd220, [%rd156];
	fma.rn.f64 	%fd221, %fd219, %fd220, %fd218;
	st.global.f64 	[%rd4], %fd221;
	add.s64 	%rd157, %rd155, %rd134;
	ld.global.f64 	%fd222, [%rd157];
	add.s64 	%rd158, %rd156, %rd134;
	ld.global.f64 	%fd223, [%rd158];
	fma.rn.f64 	%fd224, %fd222, %fd223, %fd221;
	st.global.f64 	[%rd4], %fd224;
	add.s64 	%rd159, %rd157, %rd134;
	ld.global.f64 	%fd225, [%rd159];
	add.s64 	%rd160, %rd158, %rd134;
	ld.global.f64 	%fd226, [%rd160];
	fma.rn.f64 	%fd227, %fd225, %fd226, %fd224;
	st.global.f64 	[%rd4], %fd227;
	add.s64 	%rd161, %rd159, %rd134;
	ld.global.f64 	%fd228, [%rd161];
	add.s64 	%rd162, %rd160, %rd134;
	ld.global.f64 	%fd229, [%rd162];
	fma.rn.f64 	%fd230, %fd228, %fd229, %fd227;
	st.global.f64 	[%rd4], %fd230;
	add.s64 	%rd163, %rd161, %rd134;
	ld.global.f64 	%fd231, [%rd163];
	add.s64 	%rd164, %rd162, %rd134;
	ld.global.f64 	%fd232, [%rd164];
	fma.rn.f64 	%fd338, %fd231, %fd232, %fd230;
	st.global.f64 	[%rd4], %fd338;
	add.s32 	%r102, %r102, 16;
	add.s32 	%r101, %r101, %r15;
	setp.eq.s32 	%p25, %r102, 0;
	mov.u32 	%r109, %r9;
	@%p25 bra 	$L__BB0_7;
	bra.uni 	$L__BB0_6;
$L__BB0_7:
	setp.eq.s32 	%p26, %r4, 0;
	@%p26 bra 	$L__BB0_17;
	add.s32 	%r90, %r4, -1;
	setp.lt.u32 	%p27, %r90, 7;
	@%p27 bra 	$L__BB0_10;
	mad.lo.s32 	%r91, %r109, %r70, %r122;
	mul.wide.s32 	%rd165, %r91, 8;
	add.s64 	%rd166, %rd2, %rd165;
	ld.global.f64 	%fd233, [%rd166];
	add.s64 	%rd167, %rd1, %rd165;
	ld.global.f64 	%fd234, [%rd167];
	fma.rn.f64 	%fd235, %fd233, %fd234, %fd338;
	st.global.f64 	[%rd4], %fd235;
	mul.wide.s32 	%rd168, %r70, 8;
	add.s64 	%rd169, %rd166, %rd168;
	ld.global.f64 	%fd236, [%rd169];
	add.s64 	%rd170, %rd167, %rd168;
	ld.global.f64 	%fd237, [%rd170];
	fma.rn.f64 	%fd238, %fd236, %fd237, %fd235;
	st.global.f64 	[%rd4], %fd238;
	add.s64 	%rd171, %rd169, %rd168;
	ld.global.f64 	%fd239, [%rd171];
	add.s64 	%rd172, %rd170, %rd168;
	ld.global.f64 	%fd240, [%rd172];
	fma.rn.f64 	%fd241, %fd239, %fd240, %fd238;
	st.global.f64 	[%rd4], %fd241;
	add.s64 	%rd173, %rd171, %rd168;
	ld.global.f64 	%fd242, [%rd173];
	add.s64 	%rd174, %rd172, %rd168;
	ld.global.f64 	%fd243, [%rd174];
	fma.rn.f64 	%fd244, %fd242, %fd243, %fd241;
	st.global.f64 	[%rd4], %fd244;
	add.s64 	%rd175, %rd173, %rd168;
	ld.global.f64 	%fd245, [%rd175];
	add.s64 	%rd176, %rd174, %rd168;
	ld.global.f64 	%fd246, [%rd176];
	fma.rn.f64 	%fd247, %fd245, %fd246, %fd244;
	st.global.f64 	[%rd4], %fd247;
	add.s64 	%rd177, %rd175, %rd168;
	ld.global.f64 	%fd248, [%rd177];
	add.s64 	%rd178, %rd176, %rd168;
	ld.global.f64 	%fd249, [%rd178];
	fma.rn.f64 	%fd250, %fd248, %fd249, %fd247;
	st.global.f64 	[%rd4], %fd250;
	add.s64 	%rd179, %rd177, %rd168;
	ld.global.f64 	%fd251, [%rd179];
	add.s64 	%rd180, %rd178, %rd168;
	ld.global.f64 	%fd252, [%rd180];
	fma.rn.f64 	%fd253, %fd251, %fd252, %fd250;
	st.global.f64 	[%rd4], %fd253;
	add.s64 	%rd181, %rd179, %rd168;
	ld.global.f64 	%fd254, [%rd181];
	add.s64 	%rd182, %rd180, %rd168;
	ld.global.f64 	%fd255, [%rd182];
	fma.rn.f64 	%fd338, %fd254, %fd255, %fd253;
	st.global.f64 	[%rd4], %fd338;
	add.s32 	%r109, %r109, 8;
$L__BB0_10:
	setp.eq.s32 	%p28, %r5, 0;
	@%p28 bra 	$L__BB0_17;
	setp.lt.u32 	%p29, %r6, 3;
	@%p29 bra 	$L__BB0_13;
	mad.lo.s32 	%r92, %r109, %r70, %r122;
	mul.wide.s32 	%rd183, %r92, 8;
	add.s64 	%rd184, %rd2, %rd183;
	ld.global.f64 	%fd256, [%rd184];
	add.s64 	%rd185, %rd1, %rd183;
	ld.global.f64 	%fd257, [%rd185];
	fma.rn.f64 	%fd258, %fd256, %fd257, %fd338;
	st.global.f64 	[%rd4], %fd258;
	mul.wide.s32 	%rd186, %r70, 8;
	add.s64 	%rd187, %rd184, %rd186;
	ld.global.f64 	%fd259, [%rd187];
	add.s64 	%rd188, %rd185, %rd186;
	ld.global.f64 	%fd260, [%rd188];
	fma.rn.f64 	%fd261, %fd259, %fd260, %fd258;
	st.global.f64 	[%rd4], %fd261;
	add.s64 	%rd189, %rd187, %rd186;
	ld.global.f64 	%fd262, [%rd189];
	add.s64 	%rd190, %rd188, %rd186;
	ld.global.f64 	%fd263, [%rd190];
	fma.rn.f64 	%fd264, %fd262, %fd263, %fd261;
	st.global.f64 	[%rd4], %fd264;
	add.s64 	%rd191, %rd189, %rd186;
	ld.global.f64 	%fd265, [%rd191];
	add.s64 	%rd192, %rd190, %rd186;
	ld.global.f64 	%fd266, [%rd192];
	fma.rn.f64 	%fd338, %fd265, %fd266, %fd264;
	st.global.f64 	[%rd4], %fd338;
	add.s32 	%r109, %r109, 4;
$L__BB0_13:
	setp.eq.s32 	%p30, %r10, 0;
	@%p30 bra 	$L__BB0_17;
	setp.eq.s32 	%p31, %r10, 1;
	mad.lo.s32 	%r93, %r109, %r70, %r122;
	mul.wide.s32 	%rd193, %r93, 8;
	add.s64 	%rd5, %rd2, %rd193;
	ld.global.f64 	%fd267, [%rd5];
	add.s64 	%rd6, %rd1, %rd193;
	ld.global.f64 	%fd268, [%rd6];
	fma.rn.f64 	%fd338, %fd267, %fd268, %fd338;
	st.global.f64 	[%rd4], %fd338;
	@%p31 bra 	$L__BB0_17;
	setp.eq.s32 	%p32, %r10, 2;
	mul.wide.s32 	%rd7, %r70, 8;
	add.s64 	%rd8, %rd5, %rd7;
	ld.global.f64 	%fd269, [%rd8];
	add.s64 	%rd9, %rd6, %rd7;
	ld.global.f64 	%fd270, [%rd9];
	fma.rn.f64 	%fd338, %fd269, %fd270, %fd338;
	st.global.f64 	[%rd4], %fd338;
	@%p32 bra 	$L__BB0_17;
	add.s64 	%rd194, %rd8, %rd7;
	ld.global.f64 	%fd271, [%rd194];
	add.s64 	%rd195, %rd9, %rd7;
	ld.global.f64 	%fd272, [%rd195];
	fma.rn.f64 	%fd338, %fd271, %fd272, %fd338;
	st.global.f64 	[%rd4], %fd338;
$L__BB0_17:
	setp.gt.u32 	%p33, %r11, -8;
	mov.u32 	%r105, %r71;
	@%p33 bra 	$L__BB0_20;
	mov.b32 	%r104, 0;
	mov.u32 	%r105, %r71;
$L__BB0_19:
	.pragma "nounroll";
	mad.lo.s32 	%r95, %r105, %r70, %r122;
	mul.wide.s32 	%rd196, %r95, 8;
	add.s64 	%rd197, %rd2, %rd196;
	ld.global.f64 	%fd273, [%rd197];
	mul.f64 	%fd274, %fd273, 0d3FE0000000000000;
	add.s64 	%rd198, %rd1, %rd196;
	ld.global.f64 	%fd275, [%rd198];
	fma.rn.f64 	%fd276, %fd274, %fd275, %fd338;
	st.global.f64 	[%rd4], %fd276;
	mul.wide.s32 	%rd199, %r70, 8;
	add.s64 	%rd200, %rd197, %rd199;
	ld.global.f64 	%fd277, [%rd200];
	mul.f64 	%fd278, %fd277, 0d3FE0000000000000;
	add.s64 	%rd201, %rd198, %rd199;
	ld.global.f64 	%fd279, [%rd201];
	fma.rn.f64 	%fd280, %fd278, %fd279, %fd276;
	st.global.f64 	[%rd4], %fd280;
	add.s64 	%rd202, %rd200, %rd199;
	ld.global.f64 	%fd281, [%rd202];
	mul.f64 	%fd282, %fd281, 0d3FE0000000000000;
	add.s64 	%rd203, %rd201, %rd199;
	ld.global.f64 	%fd283, [%rd203];
	fma.rn.f64 	%fd284, %fd282, %fd283, %fd280;
	st.global.f64 	[%rd4], %fd284;
	add.s64 	%rd204, %rd202, %rd199;
	ld.global.f64 	%fd285, [%rd204];
	mul.f64 	%fd286, %fd285, 0d3FE0000000000000;
	add.s64 	%rd205, %rd203, %rd199;
	ld.global.f64 	%fd287, [%rd205];
	fma.rn.f64 	%fd288, %fd286, %fd287, %fd284;
	st.global.f64 	[%rd4], %fd288;
	add.s64 	%rd206, %rd204, %rd199;
	ld.global.f64 	%fd289, [%rd206];
	mul.f64 	%fd290, %fd289, 0d3FE0000000000000;
	add.s64 	%rd207, %rd205, %rd199;
	ld.global.f64 	%fd291, [%rd207];
	fma.rn.f64 	%fd292, %fd290, %fd291, %fd288;
	st.global.f64 	[%rd4], %fd292;
	add.s64 	%rd208, %rd206, %rd199;
	ld.global.f64 	%fd293, [%rd208];
	mul.f64 	%fd294, %fd293, 0d3FE0000000000000;
	add.s64 	%rd209, %rd207, %rd199;
	ld.global.f64 	%fd295, [%rd209];
	fma.rn.f64 	%fd296, %fd294, %fd295, %fd292;
	st.global.f64 	[%rd4], %fd296;
	add.s64 	%rd210, %rd208, %rd199;
	ld.global.f64 	%fd297, [%rd210];
	mul.f64 	%fd298, %fd297, 0d3FE0000000000000;
	add.s64 	%rd211, %rd209, %rd199;
	ld.global.f64 	%fd299, [%rd211];
	fma.rn.f64 	%fd300, %fd298, %fd299, %fd296;
	st.global.f64 	[%rd4], %fd300;
	add.s64 	%rd212, %rd210, %rd199;
	ld.global.f64 	%fd301, [%rd212];
	mul.f64 	%fd302, %fd301, 0d3FE0000000000000;
	add.s64 	%rd213, %rd211, %rd199;
	ld.global.f64 	%fd303, [%rd213];
	fma.rn.f64 	%fd338, %fd302, %fd303, %fd300;
	st.global.f64 	[%rd4], %fd338;
	add.s32 	%r105, %r105, 8;
	add.s32 	%r104, %r104, 8;
	setp.ne.s32 	%p34, %r104, %r12;
	@%p34 bra 	$L__BB0_19;
$L__BB0_20:
	setp.eq.s32 	%p35, %r7, 0;
	@%p35 bra 	$L__BB0_28;
	add.s32 	%r96, %r7, -1;
	setp.lt.u32 	%p36, %r96, 3;
	@%p36 bra 	$L__BB0_23;
	mad.lo.s32 	%r97, %r105, %r70, %r122;
	mul.wide.s32 	%rd214, %r97, 8;
	add.s64 	%rd215, %rd2, %rd214;
	ld.global.f64 	%fd304, [%rd215];
	mul.f64 	%fd305, %fd304, 0d3FE0000000000000;
	add.s64 	%rd216, %rd1, %rd214;
	ld.global.f64 	%fd306, [%rd216];
	fma.rn.f64 	%fd307, %fd305, %fd306, %fd338;
	st.global.f64 	[%rd4], %fd307;
	mul.wide.s32 	%rd217, %r70, 8;
	add.s64 	%rd218, %rd215, %rd217;
	ld.global.f64 	%fd308, [%rd218];
	mul.f64 	%fd309, %fd308, 0d3FE0000000000000;
	add.s64 	%rd219, %rd216, %rd217;
	ld.global.f64 	%fd310, [%rd219];
	fma.rn.f64 	%fd311, %fd309, %fd310, %fd307;
	st.global.f64 	[%rd4], %fd311;
	add.s64 	%rd220, %rd218, %rd217;
	ld.global.f64 	%fd312, [%rd220];
	mul.f64 	%fd313, %fd312, 0d3FE0000000000000;
	add.s64 	%rd221, %rd219, %rd217;
	ld.global.f64 	%fd314, [%rd221];
	fma.rn.f64 	%fd315, %fd313, %fd314, %fd311;
	st.global.f64 	[%rd4], %fd315;
	add.s64 	%rd222, %rd220, %rd217;
	ld.global.f64 	%fd316, [%rd222];
	mul.f64 	%fd317, %fd316, 0d3FE0000000000000;
	add.s64 	%rd223, %rd221, %rd217;
	ld.global.f64 	%fd318, [%rd223];
	fma.rn.f64 	%fd338, %fd317, %fd318, %fd315;
	st.global.f64 	[%rd4], %fd338;
	add.s32 	%r105, %r105, 4;
$L__BB0_23:
	setp.eq.s32 	%p37, %r8, 0;
	@%p37 bra 	$L__BB0_28;
	setp.eq.s32 	%p38, %r8, 1;
	@%p38 bra 	$L__BB0_26;
	mad.lo.s32 	%r98, %r105, %r70, %r122;
	mul.wide.s32 	%rd224, %r98, 8;
	add.s64 	%rd225, %rd2, %rd224;
	ld.global.f64 	%fd319, [%rd225];
	mul.f64 	%fd320, %fd319, 0d3FE0000000000000;
	add.s64 	%rd226, %rd1, %rd224;
	ld.global.f64 	%fd321, [%rd226];
	fma.rn.f64 	%fd322, %fd320, %fd321, %fd338;
	st.global.f64 	[%rd4], %fd322;
	add.s64 	%rd228, %rd225, %rd227;
	ld.global.f64 	%fd323, [%rd228];
	mul.f64 	%fd324, %fd323, 0d3FE0000000000000;
	add.s64 	%rd229, %rd226, %rd227;
	ld.global.f64 	%fd325, [%rd229];
	fma.rn.f64 	%fd338, %fd324, %fd325, %fd322;
	st.global.f64 	[%rd4], %fd338;
	add.s32 	%r105, %r105, 2;
$L__BB0_26:
	setp.eq.s32 	%p39, %r13, 0;
	@%p39 bra 	$L__BB0_28;
	mad.lo.s32 	%r99, %r105, %r70, %r122;
	mul.wide.s32 	%rd230, %r99, 8;
	add.s64 	%rd231, %rd2, %rd230;
	ld.global.f64 	%fd326, [%rd231];
	mul.f64 	%fd327, %fd326, 0d3FE0000000000000;
	add.s64 	%rd232, %rd1, %rd230;
	ld.global.f64 	%fd328, [%rd232];
	fma.rn.f64 	%fd329, %fd327, %fd328, %fd338;
	st.global.f64 	[%rd4], %fd329;
$L__BB0_28:
	add.s32 	%r122, %r122, %r3;
	setp.lt.s32 	%p40, %r122, %r70;
	@%p40 bra 	$L__BB0_4;
	bra.uni 	$L__BB0_59;
$L__BB0_29:
	sub.s32 	%r82, %r72, %r71;
	and.b32  	%r36, %r82, 7;
	add.s32 	%r37, %r36, -1;
	and.b32  	%r38, %r82, 3;
	sub.s32 	%r39, %r71, %r72;
	and.b32  	%r40, %r82, -8;
	and.b32  	%r41, %r82, 1;
	mul.wide.s32 	%rd123, %r70, 8;
$L__BB0_30:
	setp.gt.u32 	%p16, %r39, -8;
	mul.wide.s32 	%rd90, %r122, 8;
	add.s64 	%rd10, %rd3, %rd90;
	mov.b64 	%rd91, 0;
	st.global.u64 	[%rd10], %rd91;
	mov.f64 	%fd340, 0d0000000000000000;
	mov.u32 	%r114, %r71;
	@%p16 bra 	$L__BB0_33;
	mov.b32 	%r113, 0;
	mov.f64 	%fd340, 0d0000000000000000;
	mov.u32 	%r114, %r71;
$L__BB0_32:
	.pragma "nounroll";
	mad.lo.s32 	%r84, %r114, %r70, %r122;
	mul.wide.s32 	%rd92, %r84, 8;
	add.s64 	%rd93, %rd2, %rd92;
	ld.global.f64 	%fd127, [%rd93];
	mul.f64 	%fd128, %fd127, 0d3FE0000000000000;
	add.s64 	%rd94, %rd1, %rd92;
	ld.global.f64 	%fd129, [%rd94];
	fma.rn.f64 	%fd130, %fd128, %fd129, %fd340;
	st.global.f64 	[%rd10], %fd130;
	add.s64 	%rd96, %rd93, %rd123;
	ld.global.f64 	%fd131, [%rd96];
	mul.f64 	%fd132, %fd131, 0d3FE0000000000000;
	add.s64 	%rd97, %rd94, %rd123;
	ld.global.f64 	%fd133, [%rd97];
	fma.rn.f64 	%fd134, %fd132, %fd133, %fd130;
	st.global.f64 	[%rd10], %fd134;
	add.s64 	%rd98, %rd96, %rd123;
	ld.global.f64 	%fd135, [%rd98];
	mul.f64 	%fd136, %fd135, 0d3FE0000000000000;
	add.s64 	%rd99, %rd97, %rd123;
	ld.global.f64 	%fd137, [%rd99];
	fma.rn.f64 	%fd138, %fd136, %fd137, %fd134;
	st.global.f64 	[%rd10], %fd138;
	add.s64 	%rd100, %rd98, %rd123;
	ld.global.f64 	%fd139, [%rd100];
	mul.f64 	%fd140, %fd139, 0d3FE0000000000000;
	add.s64 	%rd101, %rd99, %rd123;
	ld.global.f64 	%fd141, [%rd101];
	fma.rn.f64 	%fd142, %fd140, %fd141, %fd138;
	st.global.f64 	[%rd10], %fd142;
	add.s64 	%rd102, %rd100, %rd123;
	ld.global.f64 	%fd143, [%rd102];
	mul.f64 	%fd144, %fd143, 0d3FE0000000000000;
	add.s64 	%rd103, %rd101, %rd123;
	ld.global.f64 	%fd145, [%rd103];
	fma.rn.f64 	%fd146, %fd144, %fd145, %fd142;
	st.global.f64 	[%rd10], %fd146;
	add.s64 	%rd104, %rd102, %rd123;
	ld.global.f64 	%fd147, [%rd104];
	mul.f64 	%fd148, %fd147, 0d3FE0000000000000;
	add.s64 	%rd105, %rd103, %rd123;
	ld.global.f64 	%fd149, [%rd105];
	fma.rn.f64 	%fd150, %fd148, %fd149, %fd146;
	st.global.f64 	[%rd10], %fd150;
	add.s64 	%rd106, %rd104, %rd123;
	ld.global.f64 	%fd151, [%rd106];
	mul.f64 	%fd152, %fd151, 0d3FE0000000000000;
	add.s64 	%rd107, %rd105, %rd123;
	ld.global.f64 	%fd153, [%rd107];
	fma.rn.f64 	%fd154, %fd152, %fd153, %fd150;
	st.global.f64 	[%rd10], %fd154;
	add.s64 	%rd108, %rd106, %rd123;
	ld.global.f64 	%fd155, [%rd108];
	mul.f64 	%fd156, %fd155, 0d3FE0000000000000;
	add.s64 	%rd109, %rd107, %rd123;
	ld.global.f64 	%fd157, [%rd109];
	fma.rn.f64 	%fd340, %fd156, %fd157, %fd154;
	st.global.f64 	[%rd10], %fd340;
	add.s32 	%r114, %r114, 8;
	add.s32 	%r113, %r113, 8;
	setp.ne.s32 	%p17, %r113, %r40;
	@%p17 bra 	$L__BB0_32;
$L__BB0_33:
	setp.eq.s32 	%p18, %r36, 0;
	@%p18 bra 	$L__BB0_41;
	setp.lt.u32 	%p19, %r37, 3;
	@%p19 bra 	$L__BB0_36;
	mad.lo.s32 	%r85, %r114, %r70, %r122;
	mul.wide.s32 	%rd110, %r85, 8;
	add.s64 	%rd111, %rd2, %rd110;
	ld.global.f64 	%fd158, [%rd111];
	mul.f64 	%fd159, %fd158, 0d3FE0000000000000;
	add.s64 	%rd112, %rd1, %rd110;
	ld.global.f64 	%fd160, [%rd112];
	fma.rn.f64 	%fd161, %fd159, %fd160, %fd340;
	st.global.f64 	[%rd10], %fd161;
	add.s64 	%rd114, %rd111, %rd123;
	ld.global.f64 	%fd162, [%rd114];
	mul.f64 	%fd163, %fd162, 0d3FE0000000000000;
	add.s64 	%rd115, %rd112, %rd123;
	ld.global.f64 	%fd164, [%rd115];
	fma.rn.f64 	%fd165, %fd163, %fd164, %fd161;
	st.global.f64 	[%rd10], %fd165;
	add.s64 	%rd116, %rd114, %rd123;
	ld.global.f64 	%fd166, [%rd116];
	mul.f64 	%fd167, %fd166, 0d3FE0000000000000;
	add.s64 	%rd117, %rd115, %rd123;
	ld.global.f64 	%fd168, [%rd117];
	fma.rn.f64 	%fd169, %fd167, %fd168, %fd165;
	st.global.f64 	[%rd10], %fd169;
	add.s64 	%rd118, %rd116, %rd123;
	ld.global.f64 	%fd170, [%rd118];
	mul.f64 	%fd171, %fd170, 0d3FE0000000000000;
	add.s64 	%rd119, %rd117, %rd123;
	ld.global.f64 	%fd172, [%rd119];
	fma.rn.f64 	%fd340, %fd171, %fd172, %fd169;
	st.global.f64 	[%rd10], %fd340;
	add.s32 	%r114, %r114, 4;
$L__BB0_36:
	setp.eq.s32 	%p20, %r38, 0;
	@%p20 bra 	$L__BB0_41;
	setp.eq.s32 	%p21, %r38, 1;
	@%p21 bra 	$L__BB0_39;
	mad.lo.s32 	%r86, %r114, %r70, %r122;
	mul.wide.s32 	%rd120, %r86, 8;
	add.s64 	%rd121, %rd2, %rd120;
	ld.global.f64 	%fd173, [%rd121];
	mul.f64 	%fd174, %fd173, 0d3FE0000000000000;
	add.s64 	%rd122, %rd1, %rd120;
	ld.global.f64 	%fd175, [%rd122];
	fma.rn.f64 	%fd176, %fd174, %fd175, %fd340;
	st.global.f64 	[%rd10], %fd176;
	add.s64 	%rd124, %rd121, %rd123;
	ld.global.f64 	%fd177, [%rd124];
	mul.f64 	%fd178, %fd177, 0d3FE0000000000000;
	add.s64 	%rd125, %rd122, %rd123;
	ld.global.f64 	%fd179, [%rd125];
	fma.rn.f64 	%fd340, %fd178, %fd179, %fd176;
	st.global.f64 	[%rd10], %fd340;
	add.s32 	%r114, %r114, 2;
$L__BB0_39:
	setp.eq.s32 	%p22, %r41, 0;
	@%p22 bra 	$L__BB0_41;
	mad.lo.s32 	%r87, %r114, %r70, %r122;
	mul.wide.s32 	%rd126, %r87, 8;
	add.s64 	%rd127, %rd2, %rd126;
	ld.global.f64 	%fd180, [%rd127];
	mul.f64 	%fd181, %fd180, 0d3FE0000000000000;
	add.s64 	%rd128, %rd1, %rd126;
	ld.global.f64 	%fd182, [%rd128];
	fma.rn.f64 	%fd183, %fd181, %fd182, %fd340;
	st.global.f64 	[%rd10], %fd183;
$L__BB0_41:
	add.s32 	%r122, %r122, %r3;
	setp.lt.s32 	%p23, %r122, %r70;
	@%p23 bra 	$L__BB0_30;
	bra.uni 	$L__BB0_59;
$L__BB0_42:
	setp.gt.s32 	%p3, %r71, 0;
	@%p3 bra 	$L__BB0_43;
	bra.uni 	$L__BB0_58;
$L__BB0_43:
	and.b32  	%r53, %r71, 15;
	add.s32 	%r54, %r53, -1;
	and.b32  	%r55, %r71, 7;
	add.s32 	%r56, %r55, -1;
	and.b32  	%r57, %r71, 2147483632;
	and.b32  	%r58, %r71, 3;
	mul.wide.s32 	%rd14, %r70, 8;
$L__BB0_44:
	setp.lt.u32 	%p5, %r71, 16;
	mul.wide.s32 	%rd23, %r122, 8;
	add.s64 	%rd11, %rd3, %rd23;
	mov.b64 	%rd24, 0;
	st.global.u64 	[%rd11], %rd24;
	mov.b32 	%r120, 0;
	mov.f64 	%fd344, 0d0000000000000000;
	@%p5 bra 	$L__BB0_47;
	mov.b32 	%r118, 0;
	mov.f64 	%fd344, 0d0000000000000000;
$L__BB0_46:
	.pragma "nounroll";
	mad.lo.s32 	%r78, %r118, %r70, %r122;
	mul.wide.s32 	%rd25, %r78, 8;
	add.s64 	%rd26, %rd2, %rd25;
	ld.global.f64 	%fd37, [%rd26];
	add.s64 	%rd27, %rd1, %rd25;
	ld.global.f64 	%fd38, [%rd27];
	fma.rn.f64 	%fd39, %fd37, %fd38, %fd344;
	st.global.f64 	[%rd11], %fd39;
	add.s64 	%rd29, %rd26, %rd14;
	ld.global.f64 	%fd40, [%rd29];
	add.s64 	%rd30, %rd27, %rd14;
	ld.global.f64 	%fd41, [%rd30];
	fma.rn.f64 	%fd42, %fd40, %fd41, %fd39;
	st.global.f64 	[%rd11], %fd42;
	add.s64 	%rd31, %rd29, %rd14;
	ld.global.f64 	%fd43, [%rd31];
	add.s64 	%rd32, %rd30, %rd14;
	ld.global.f64 	%fd44, [%rd32];
	fma.rn.f64 	%fd45, %fd43, %fd44, %fd42;
	st.global.f64 	[%rd11], %fd45;
	add.s64 	%rd33, %rd31, %rd14;
	ld.global.f64 	%fd46, [%rd33];
	add.s64 	%rd34, %rd32, %rd14;
	ld.global.f64 	%fd47, [%rd34];
	fma.rn.f64 	%fd48, %fd46, %fd47, %fd45;
	st.global.f64 	[%rd11], %fd48;
	add.s64 	%rd35, %rd33, %rd14;
	ld.global.f64 	%fd49, [%rd35];
	add.s64 	%rd36, %rd34, %rd14;
	ld.global.f64 	%fd50, [%rd36];
	fma.rn.f64 	%fd51, %fd49, %fd50, %fd48;
	st.global.f64 	[%rd11], %fd51;
	add.s64 	%rd37, %rd35, %rd14;
	ld.global.f64 	%fd52, [%rd37];
	add.s64 	%rd38, %rd36, %rd14;
	ld.global.f64 	%fd53, [%rd38];
	fma.rn.f64 	%fd54, %fd52, %fd53, %fd51;
	st.global.f64 	[%rd11], %fd54;
	add.s64 	%rd39, %rd37, %rd14;
	ld.global.f64 	%fd55, [%rd39];
	add.s64 	%rd40, %rd38, %rd14;
	ld.global.f64 	%fd56, [%rd40];
	fma.rn.f64 	%fd57, %fd55, %fd56, %fd54;
	st.global.f64 	[%rd11], %fd57;
	add.s64 	%rd41, %rd39, %rd14;
	ld.global.f64 	%fd58, [%rd41];
	add.s64 	%rd42, %rd40, %rd14;
	ld.global.f64 	%fd59, [%rd42];
	fma.rn.f64 	%fd60, %fd58, %fd59, %fd57;
	st.global.f64 	[%rd11], %fd60;
	add.s64 	%rd43, %rd41, %rd14;
	ld.global.f64 	%fd61, [%rd43];
	add.s64 	%rd44, %rd42, %rd14;
	ld.global.f64 	%fd62, [%rd44];
	fma.rn.f64 	%fd63, %fd61, %fd62, %fd60;
	st.global.f64 	[%rd11], %fd63;
	add.s64 	%rd45, %rd43, %rd14;
	ld.global.f64 	%fd64, [%rd45];
	add.s64 	%rd46, %rd44, %rd14;
	ld.global.f64 	%fd65, [%rd46];
	fma.rn.f64 	%fd66, %fd64, %fd65, %fd63;
	st.global.f64 	[%rd11], %fd66;
	add.s64 	%rd47, %rd45, %rd14;
	ld.global.f64 	%fd67, [%rd47];
	add.s64 	%rd48, %rd46, %rd14;
	ld.global.f64 	%fd68, [%rd48];
	fma.rn.f64 	%fd69, %fd67, %fd68, %fd66;
	st.global.f64 	[%rd11], %fd69;
	add.s64 	%rd49, %rd47, %rd14;
	ld.global.f64 	%fd70, [%rd49];
	add.s64 	%rd50, %rd48, %rd14;
	ld.global.f64 	%fd71, [%rd50];
	fma.rn.f64 	%fd72, %fd70, %fd71, %fd69;
	st.global.f64 	[%rd11], %fd72;
	add.s64 	%rd51, %rd49, %rd14;
	ld.global.f64 	%fd73, [%rd51];
	add.s64 	%rd52, %rd50, %rd14;
	ld.global.f64 	%fd74, [%rd52];
	fma.rn.f64 	%fd75, %fd73, %fd74, %fd72;
	st.global.f64 	[%rd11], %fd75;
	add.s64 	%rd53, %rd51, %rd14;
	ld.global.f64 	%fd76, [%rd53];
	add.s64 	%rd54, %rd52, %rd14;
	ld.global.f64 	%fd77, [%rd54];
	fma.rn.f64 	%fd78, %fd76, %fd77, %fd75;
	st.global.f64 	[%rd11], %fd78;
	add.s64 	%rd55, %rd53, %rd14;
	ld.global.f64 	%fd79, [%rd55];
	add.s64 	%rd56, %rd54, %rd14;
	ld.global.f64 	%fd80, [%rd56];
	fma.rn.f64 	%fd81, %fd79, %fd80, %fd78;
	st.global.f64 	[%rd11], %fd81;
	add.s64 	%rd57, %rd55, %rd14;
	ld.global.f64 	%fd82, [%rd57];
	add.s64 	%rd58, %rd56, %rd14;
	ld.global.f64 	%fd83, [%rd58];
	fma.rn.f64 	%fd344, %fd82, %fd83, %fd81;
	st.global.f64 	[%rd11], %fd344;
	add.s32 	%r118, %r118, 16;
	setp.ne.s32 	%p6, %r118, %r57;
	mov.u32 	%r120, %r57;
	@%p6 bra 	$L__BB0_46;
$L__BB0_47:
	setp.eq.s32 	%p7, %r53, 0;
	@%p7 bra 	$L__BB0_57;
	setp.lt.u32 	%p8, %r54, 7;
	@%p8 bra 	$L__BB0_50;
	mad.lo.s32 	%r79, %r120, %r70, %r122;
	mul.wide.s32 	%rd59, %r79, 8;
	add.s64 	%rd60, %rd2, %rd59;
	ld.global.f64 	%fd84, [%rd60];
	add.s64 	%rd61, %rd1, %rd59;
	ld.global.f64 	%fd85, [%rd61];
	fma.rn.f64 	%fd86, %fd84, %fd85, %fd344;
	st.global.f64 	[%rd11], %fd86;
	add.s64 	%rd63, %rd60, %rd14;
	ld.global.f64 	%fd87, [%rd63];
	add.s64 	%rd64, %rd61, %rd14;
	ld.global.f64 	%fd88, [%rd64];
	fma.rn.f64 	%fd89, %fd87, %fd88, %fd86;
	st.global.f64 	[%rd11], %fd89;
	add.s64 	%rd65, %rd63, %rd14;
	ld.global.f64 	%fd90, [%rd65];
	add.s64 	%rd66, %rd64, %rd14;
	ld.global.f64 	%fd91, [%rd66];
	fma.rn.f64 	%fd92, %fd90, %fd91, %fd89;
	st.global.f64 	[%rd11], %fd92;
	add.s64 	%rd67, %rd65, %rd14;
	ld.global.f64 	%fd93, [%rd67];
	add.s64 	%rd68, %rd66, %rd14;
	ld.global.f64 	%fd94, [%rd68];
	fma.rn.f64 	%fd95, %fd93, %fd94, %fd92;
	st.global.f64 	[%rd11], %fd95;
	add.s64 	%rd69, %rd67, %rd14;
	ld.global.f64 	%fd96, [%rd69];
	add.s64 	%rd70, %rd68, %rd14;
	ld.global.f64 	%fd97, [%rd70];
	fma.rn.f64 	%fd98, %fd96, %fd97, %fd95;
	st.global.f64 	[%rd11], %fd98;
	add.s64 	%rd71, %rd69, %rd14;
	ld.global.f64 	%fd99, [%rd71];
	add.s64 	%rd72, %rd70, %rd14;
	ld.global.f64 	%fd100, [%rd72];
	fma.rn.f64 	%fd101, %fd99, %fd100, %fd98;
	st.global.f64 	[%rd11], %fd101;
	add.s64 	%rd73, %rd71, %rd14;
	ld.global.f64 	%fd102, [%rd73];
	add.s64 	%rd74, %rd72, %rd14;
	ld.global.f64 	%fd103, [%rd74];
	fma.rn.f64 	%fd104, %fd102, %fd103, %fd101;
	st.global.f64 	[%rd11], %fd104;
	add.s64 	%rd75, %rd73, %rd14;
	ld.global.f64 	%fd105, [%rd75];
	add.s64 	%rd76, %rd74, %rd14;
	ld.global.f64 	%fd106, [%rd76];
	fma.rn.f64 	%fd344, %fd105, %fd106, %fd104;
	st.global.f64 	[%rd11], %fd344;
	add.s32 	%r120, %r120, 8;
$L__BB0_50:
	setp.eq.s32 	%p9, %r55, 0;
	@%p9 bra 	$L__BB0_57;
	setp.lt.u32 	%p10, %r56, 3;
	@%p10 bra 	$L__BB0_53;
	mad.lo.s32 	%r80, %r120, %r70, %r122;
	mul.wide.s32 	%rd77, %r80, 8;
	add.s64 	%rd78, %rd2, %rd77;
	ld.global.f64 	%fd107, [%rd78];
	add.s64 	%rd79, %rd1, %rd77;
	ld.global.f64 	%fd108, [%rd79];
	fma.rn.f64 	%fd109, %fd107, %fd108, %fd344;
	st.global.f64 	[%rd11], %fd109;
	add.s64 	%rd81, %rd78, %rd14;
	ld.global.f64 	%fd110, [%rd81];
	add.s64 	%rd82, %rd79, %rd14;
	ld.global.f64 	%fd111, [%rd82];
	fma.rn.f64 	%fd112, %fd110, %fd111, %fd109;
	st.global.f64 	[%rd11], %fd112;
	add.s64 	%rd83, %rd81, %rd14;
	ld.global.f64 	%fd113, [%rd83];
	add.s64 	%rd84, %rd82, %rd14;
	ld.global.f64 	%fd114, [%rd84];
	fma.rn.f64 	%fd115, %fd113, %fd114, %fd112;
	st.global.f64 	[%rd11], %fd115;
	add.s64 	%rd85, %rd83, %rd14;
	ld.global.f64 	%fd116, [%rd85];
	add.s64 	%rd86, %rd84, %rd14;
	ld.global.f64 	%fd117, [%rd86];
	fma.rn.f64 	%fd344, %fd116, %fd117, %fd115;
	st.global.f64 	[%rd11], %fd344;
	add.s32 	%r120, %r120, 4;
$L__BB0_53:
	setp.eq.s32 	%p11, %r58, 0;
	@%p11 bra 	$L__BB0_57;
	setp.eq.s32 	%p12, %r58, 1;
	mad.lo.s32 	%r81, %r120, %r70, %r122;
	mul.wide.s32 	%rd87, %r81, 8;
	add.s64 	%rd12, %rd2, %rd87;
	ld.global.f64 	%fd118, [%rd12];
	add.s64 	%rd13, %rd1, %rd87;
	ld.global.f64 	%fd119, [%rd13];
	fma.rn.f64 	%fd33, %fd118, %fd119, %fd344;
	st.global.f64 	[%rd11], %fd33;
	@%p12 bra 	$L__BB0_57;
	setp.eq.s32 	%p13, %r58, 2;
	add.s64 	%rd15, %rd12, %rd14;
	ld.global.f64 	%fd120, [%rd15];
	add.s64 	%rd16, %rd13, %rd14;
	ld.global.f64 	%fd121, [%rd16];
	fma.rn.f64 	%fd34, %fd120, %fd121, %fd33;
	st.global.f64 	[%rd11], %fd34;
	@%p13 bra 	$L__BB0_57;
	add.s64 	%rd88, %rd15, %rd14;
	ld.global.f64 	%fd122, [%rd88];
	add.s64 	%rd89, %rd16, %rd14;
	ld.global.f64 	%fd123, [%rd89];
	fma.rn.f64 	%fd124, %fd122, %fd123, %fd34;
	st.global.f64 	[%rd11], %fd124;
$L__BB0_57:
	add.s32 	%r122, %r122, %r3;
	setp.lt.s32 	%p14, %r122, %r70;
	@%p14 bra 	$L__BB0_44;
	bra.uni 	$L__BB0_59;
$L__BB0_58:
	mul.wide.s32 	%rd20, %r122, 8;
	add.s64 	%rd21, %rd3, %rd20;
	mov.b64 	%rd22, 0;
	st.global.u64 	[%rd21], %rd22;
	add.s32 	%r122, %r122, %r3;
	setp.lt.s32 	%p4, %r122, %r70;
	@%p4 bra 	$L__BB0_58;
$L__BB0_59:
	ret;

}


// ===== COMPILED SASS (sm_100) =====

	.target	sm_100

	.elftype	@"ET_EXEC"


//--------------------- .note.nv.tkinfo           --------------------------
	.section	.note.nv.tkinfo,"",@"SHT_NOTE"
	.sectionflags	@"SHF_NOTE_NV_TKINFO"
	.tkinfo
        /*0018*/ 	.word	0x00000002
        /*0030*/ 	.string	""
        /*0030*/ 	.string	"ptxas"
        /*0030*/ 	.string	"Cuda compilation tools, release 13.0, V13.0.88"
        /*0030*/ 	.string	"Build cuda_13.0.r13.0/compiler.36424714_0"
        /*0030*/ 	.string	"-arch sm_100 -m 64 "



//--------------------- .note.nv.cuinfo           --------------------------
	.section	.note.nv.cuinfo,"",@"SHT_NOTE"
	.sectionflags	@"SHF_NOTE_NV_CUINFO"
        /*0018*/ 	.short	0x0002
        /*001a*/ 	.short	0x0064
        /*001c*/ 	.short	0x0082
	.zero		2


//--------------------- .nv.info                  --------------------------
	.section	.nv.info,"",@"SHT_CUDA_INFO"
	.align	4


	//----- nvinfo : EIATTR_REGCOUNT
	.align		4
        /*0000*/ 	.byte	0x04, 0x2f
        /*0002*/ 	.short	(.L_1 - .L_0)
	.align		4
.L_0:
        /*0004*/ 	.word	index@(_Z17no_tmpO_os_kerneliiiPdS_S_)
        /*0008*/ 	.word	0x00000020


	//----- nvinfo : EIATTR_FRAME_SIZE
	.align		4
.L_1:
        /*000c*/ 	.byte	0x04, 0x11
        /*000e*/ 	.short	(.L_3 - .L_2)
	.align		4
.L_2:
        /*0010*/ 	.word	index@(_Z17no_tmpO_os_kerneliiiPdS_S_)
        /*0014*/ 	.word	0x00000000


	//----- nvinfo : EIATTR_MIN_STACK_SIZE
	.align		4
.L_3:
        /*0018*/ 	.byte	0x04, 0x12
        /*001a*/ 	.short	(.L_5 - .L_4)
	.align		4
.L_4:
        /*001c*/ 	.word	index@(_Z17no_tmpO_os_kerneliiiPdS_S_)
        /*0020*/ 	.word	0x00000000
.L_5:


//--------------------- .nv.compat                --------------------------
	.section	.nv.compat,"",@"SHT_CUDA_COMPAT_INFO"
	.align	4
        /*0000*/ 	.byte	0x02, 0x09, 0x00, 0x00, 0x02, 0x02, 0x01, 0x00, 0x02, 0x05, 0x05, 0x00, 0x03, 0x07, 0x01, 0x01
        /*0010*/ 	.byte	0x02, 0x03, 0x00, 0x00, 0x02, 0x06, 0x01, 0x00, 0x04, 0x0b, 0x08, 0x00, 0x01, 0x00, 0x00, 0x00
        /*0020*/ 	.byte	0x00, 0x00, 0x00, 0x00


//--------------------- .nv.info._Z17no_tmpO_os_kerneliiiPdS_S_ --------------------------
	.section	.nv.info._Z17no_tmpO_os_kerneliiiPdS_S_,"",@"SHT_CUDA_INFO"
	.sectionflags	@""
	.align	4


	//----- nvinfo : EIATTR_CUDA_API_VERSION
	.align		4
        /*0000*/ 	.byte	0x04, 0x37
        /*0002*/ 	.short	(.L_7 - .L_6)
.L_6:
        /*0004*/ 	.word	0x00000082


	//----- nvinfo : EIATTR_KPARAM_INFO
	.align		4
.L_7:
        /*0008*/ 	.byte	0x04, 0x17
        /*000a*/ 	.short	(.L_9 - .L_8)
.L_8:
        /*000c*/ 	.word	0x00000000
        /*0010*/ 	.short	0x0005
        /*0012*/ 	.short	0x0020
        /*0014*/ 	.byte	0x00, 0xf5, 0x21, 0x00


	//----- nvinfo : EIATTR_KPARAM_INFO
	.align		4
.L_9:
        /*0018*/ 	.byte	0x04, 0x17
        /*001a*/ 	.short	(.L_11 - .L_10)
.L_10:
        /*001c*/ 	.word	0x00000000
        /*0020*/ 	.short	0x0004
        /*0022*/ 	.short	0x0018
        /*0024*/ 	.byte	0x00, 0xf5, 0x21, 0x00


	//----- nvinfo : EIATTR_KPARAM_INFO
	.align		4
.L_11:
        /*0028*/ 	.byte	0x04, 0x17
        /*002a*/ 	.short	(.L_13 - .L_12)
.L_12:
        /*002c*/ 	.word	0x00000000
        /*0030*/ 	.short	0x0003
        /*0032*/ 	.short	0x0010
        /*0034*/ 	.byte	0x00, 0xf5, 0x21, 0x00


	//----- nvinfo : EIATTR_KPARAM_INFO
	.align		4
.L_13:
        /*0038*/ 	.byte	0x04, 0x17
        /*003a*/ 	.short	(.L_15 - .L_14)
.L_14:
        /*003c*/ 	.word	0x00000000
        /*0040*/ 	.short	0x0002
        /*0042*/ 	.short	0x0008
        /*0044*/ 	.byte	0x00, 0xf0, 0x11, 0x00


	//----- nvinfo : EIATTR_KPARAM_INFO
	.align		4
.L_15:
        /*0048*/ 	.byte	0x04, 0x17
        /*004a*/ 	.short	(.L_17 - .L_16)
.L_16:
        /*004c*/ 	.word	0x00000000
        /*0050*/ 	.short	0x0001
        /*0052*/ 	.short	0x0004
        /*0054*/ 	.byte	0x00, 0xf0, 0x11, 0x00


	//----- nvinfo : EIATTR_KPARAM_INFO
	.align		4
.L_17:
        /*0058*/ 	.byte	0x04, 0x17
        /*005a*/ 	.short	(.L_19 - .L_18)
.L_18:
        /*005c*/ 	.word	0x00000000
        /*0060*/ 	.short	0x0000
        /*0062*/ 	.short	0x0000
        /*0064*/ 	.byte	0x00, 0xf0, 0x11, 0x00


	//----- nvinfo : EIATTR_SPARSE_MMA_MASK
	.align		4
.L_19:
        /*0068*/ 	.byte	0x03, 0x50
        /*006a*/ 	.short	0x0000


	//----- nvinfo : EIATTR_MAXREG_COUNT
	.align		4
        /*006c*/ 	.byte	0x03, 0x1b
        /*006e*/ 	.short	0x00ff


	//----- nvinfo : EIATTR_MERCURY_ISA_VERSION
	.align		4
        /*0070*/ 	.byte	0x03, 0x5f
        /*0072*/ 	.short	0x0101


	//----- nvinfo : EIATTR_VRC_CTA_INIT_COUNT
	.align		4
        /*0074*/ 	.byte	0x02, 0x4a
	.zero		1
	.zero		1


	//----- nvinfo : EIATTR_EXIT_INSTR_OFFSETS
	.align		4
        /*0078*/ 	.byte	0x04, 0x1c
        /*007a*/ 	.short	(.L_21 - .L_20)


	//   ....[0]....
.L_20:
        /*007c*/ 	.word	0x00000070


	//   ....[1]....
        /*0080*/ 	.word	0x00001980


	//   ....[2]....
        /*0084*/ 	.word	0x00002350


	//   ....[3]....
        /*0088*/ 	.word	0x000023e0


	//   ....[4]....
        /*008c*/ 	.word	0x00003310


	//----- nvinfo : EIATTR_CRS_STACK_SIZE
	.align		4
.L_21:
        /*0090*/ 	.byte	0x04, 0x1e
        /*0092*/ 	.short	(.L_23 - .L_22)
.L_22:
        /*0094*/ 	.word	0x00000000


	//----- nvinfo : EIATTR_CBANK_PARAM_SIZE
	.align		4
.L_23:
        /*0098*/ 	.byte	0x03, 0x19
        /*009a*/ 	.short	0x0028


	//----- nvinfo : EIATTR_PARAM_CBANK
	.align		4
        /*009c*/ 	.byte	0x04, 0x0a
        /*009e*/ 	.short	(.L_25 - .L_24)
	.align		4
.L_24:
        /*00a0*/ 	.word	index@(.nv.constant0._Z17no_tmpO_os_kerneliiiPdS_S_)
        /*00a4*/ 	.short	0x0380
        /*00a6*/ 	.short	0x0028


	//----- nvinfo : EIATTR_SW_WAR
	.align		4
.L_25:
        /*00a8*/ 	.byte	0x04, 0x36
        /*00aa*/ 	.short	(.L_27 - .L_26)
.L_26:
        /*00ac*/ 	.word	0x00000008
.L_27:


//--------------------- .nv.callgraph             --------------------------
	.section	.nv.callgraph,"",@"SHT_CUDA_CALLGRAPH"
	.align	4
	.sectionentsize	8
	.align		4
        /*0000*/ 	.word	0x00000000
	.align		4
        /*0004*/ 	.word	0xffffffff
	.align		4
        /*0008*/ 	.word	0x00000000
	.align		4
        /*000c*/ 	.word	0xfffffffe
	.align		4
        /*0010*/ 	.word	0x00000000
	.align		4
        /*0014*/ 	.word	0xfffffffd
	.align		4
        /*0018*/ 	.word	0x00000000
	.align		4
        /*001c*/ 	.word	0xfffffffc


//--------------------- .text._Z17no_tmpO_os_kerneliiiPdS_S_ --------------------------
	.section	.text._Z17no_tmpO_os_kerneliiiPdS_S_,"ax",@progbits
	.align	128
        .global         _Z17no_tmpO_os_kerneliiiPdS_S_
        .type           _Z17no_tmpO_os_kerneliiiPdS_S_,@function
        .size           _Z17no_tmpO_os_kerneliiiPdS_S_,(.L_x_26 - _Z17no_tmpO_os_kerneliiiPdS_S_)
        .other          _Z17no_tmpO_os_kerneliiiPdS_S_,@"STO_CUDA_ENTRY STV_DEFAULT"
_Z17no_tmpO_os_kerneliiiPdS_S_:
.text._Z17no_tmpO_os_kerneliiiPdS_S_:
[----:B------:R-:W-:Y:S01]  /*0000*/  LDC R1, c[0x0][0x37c] ;  /* 0x0000df00ff017b82 */ /* 0x000fe20000000800 */
[----:B------:R-:W0:Y:S07]  /*0010*/  S2R R0, SR_TID.X ;  /* 0x0000000000007919 */ /* 0x000e2e0000002100 */
[----:B------:R-:W0:Y:S01]  /*0020*/  S2UR UR4, SR_CTAID.X ;  /* 0x00000000000479c3 */ /* 0x000e220000002500 */
[----:B------:R-:W1:Y:S07]  /*0030*/  LDCU UR6, c[0x0][0x380] ;  /* 0x00007000ff0677ac */ /* 0x000e6e0008000800 */
[----:B------:R-:W0:Y:S02]  /*0040*/  LDC R3, c[0x0][0x360] ;  /* 0x0000d800ff037b82 */ /* 0x000e240000000800 */
[----:B0-----:R-:W-:-:S05]  /*0050*/  IMAD R0, R3, UR4, R0 ;  /* 0x0000000403007c24 */ /* 0x001fca000f8e0200 */
[----:B-1----:R-:W-:-:S13]  /*0060*/  ISETP.GE.AND P0, PT, R0, UR6, PT ;  /* 0x0000000600007c0c */ /* 0x002fda000bf06270 */
[----:B------:R-:W-:Y:S05]  /*0070*/  @P0 EXIT ;  /* 0x000000000000094d */ /* 0x000fea0003800000 */
[----:B------:R-:W0:Y:S01]  /*0080*/  LDC R5, c[0x0][0x388] ;  /* 0x0000e200ff057b82 */ /* 0x000e220000000800 */
[----:B------:R-:W0:Y:S01]  /*0090*/  LDCU UR4, c[0x0][0x384] ;  /* 0x00007080ff0477ac */ /* 0x000e220008000800 */
[----:B------:R-:W1:Y:S01]  /*00a0*/  LDCU UR5, c[0x0][0x370] ;  /* 0x00006e00ff0577ac */ /* 0x000e620008000800 */
[----:B------:R-:W2:Y:S01]  /*00b0*/  LDCU.64 UR10, c[0x0][0x358] ;  /* 0x00006b00ff0a77ac */ /* 0x000ea20008000a00 */
[----:B-1----:R-:W-:Y:S01]  /*00c0*/  IMAD R3, R3, UR5, RZ ;  /* 0x0000000503037c24 */ /* 0x002fe2000f8e02ff */
[----:B0-----:R-:W-:-:S13]  /*00d0*/  ISETP.LE.AND P0, PT, R5, UR4, PT ;  /* 0x0000000405007c0c */ /* 0x001fda000bf03270 */
[----:B--2---:R-:W-:Y:S05]  /*00e0*/  @P0 BRA `(.L_x_0) ;  /* 0x00000020009c0947 */ /* 0x004fea0003800000 */
[----:B------:R-:W-:-:S09]  /*00f0*/  UISETP.GE.AND UP0, UPT, UR4, 0x1, UPT ;  /* 0x000000010400788c */ /* 0x000fd2000bf06270 */
[----:B------:R-:W-:Y:S05]  /*0100*/  BRA.U !UP0, `(.L_x_1) ;  /* 0x0000001908207547 */ /* 0x000fea000b800000 */
[C---:B------:R-:W-:Y:S01]  /*0110*/  IADD3 R2, PT, PT, -R5.reuse, UR4, RZ ;  /* 0x0000000405027c10 */ /* 0x040fe2000fffe1ff */
[----:B------:R-:W-:Y:S02]  /*0120*/  ULOP3.LUT UR6, UR4, 0x7, URZ, 0xc0, !UPT ;  /* 0x0000000704067892 */ /* 0x000fe4000f8ec0ff */
[----:B------:R-:W-:Y:S01]  /*0130*/  ULOP3.LUT UR8, UR4, 0x7ffffff0, URZ, 0xc0, !UPT ;  /* 0x7ffffff004087892 */ /* 0x000fe2000f8ec0ff */
[----:B------:R-:W-:Y:S01]  /*0140*/  ISETP.GT.U32.AND P0, PT, R2, -0x8, PT ;  /* 0xfffffff80200780c */ /* 0x000fe20003f04070 */
[----:B------:R-:W-:Y:S01]  /*0150*/  UIADD3 UR7, UPT, UPT, UR6, -0x1, URZ ;  /* 0xffffffff06077890 */ /* 0x000fe2000fffe0ff */
[----:B------:R-:W-:Y:S01]  /*0160*/  IADD3 R2, PT, PT, R5, -UR4, RZ ;  /* 0x8000000405027c10 */ /* 0x000fe2000fffe0ff */
[----:B------:R-:W-:Y:S02]  /*0170*/  ULOP3.LUT UR5, UR4, 0xf, URZ, 0xc0, !UPT ;  /* 0x0000000f04057892 */ /* 0x000fe4000f8ec0ff */
[----:B------:R-:W-:Y:S01]  /*0180*/  ULOP3.LUT UR9, UR4, 0x3, URZ, 0xc0, !UPT ;  /* 0x0000000304097892 */ /* 0x000fe2000f8ec0ff */
[C---:B------:R-:W-:Y:S01]  /*0190*/  LOP3.LUT R4, R2.reuse, 0x7, RZ, 0xc0, !PT ;  /* 0x0000000702047812 */ /* 0x040fe200078ec0ff */
[----:B------:R-:W-:Y:S01]  /*01a0*/  UIADD3 UR12, UPT, UPT, -UR8, URZ, URZ ;  /* 0x000000ff080c7290 */ /* 0x000fe2000fffe1ff */
[C---:B------:R-:W-:Y:S01]  /*01b0*/  LOP3.LUT R5, R2.reuse, 0x3, RZ, 0xc0, !PT ;  /* 0x0000000302057812 */ /* 0x040fe200078ec0ff */
[----:B------:R-:W-:Y:S01]  /*01c0*/  UISETP.GE.U32.AND UP0, UPT, UR7, 0x3, UPT ;  /* 0x000000030700788c */ /* 0x000fe2000bf06070 */
[----:B------:R-:W-:-:S10]  /*01d0*/  LOP3.LUT R6, R2, 0xfffffff8, RZ, 0xc0, !PT ;  /* 0xfffffff802067812 */ /* 0x000fd400078ec0ff */
.L_x_11:
[----:B01234-:R-:W0:Y:S01]  /*01e0*/  LDC.64 R10, c[0x0][0x3a0] ;  /* 0x0000e800ff0a7b82 */ /* 0x01fe220000000a00 */
[----:B------:R-:W1:Y:S01]  /*01f0*/  LDCU UR4, c[0x0][0x384] ;  /* 0x00007080ff0477ac */ /* 0x000e620008000800 */
[----:B------:R-:W-:Y:S01]  /*0200*/  HFMA2 R7, -RZ, RZ, 0, 0 ;  /* 0x00000000ff077431 */ /* 0x000fe200000001ff */
[----:B------:R-:W-:Y:S01]  /*0210*/  CS2R R18, SRZ ;  /* 0x0000000000127805 */ /* 0x000fe2000001ff00 */
[----:B-1----:R-:W-:Y:S01]  /*0220*/  UISETP.GE.U32.AND UP1, UPT, UR4, 0x10, UPT ;  /* 0x000000100400788c */ /* 0x002fe2000bf26070 */
[----:B0-----:R-:W-:-:S05]  /*0230*/  IMAD.WIDE R10, R0, 0x8, R10 ;  /* 0x00000008000a7825 */ /* 0x001fca00078e020a */
[----:B------:R0:W-:Y:S03]  /*0240*/  STG.E.64 desc[UR10][R10.64], RZ ;  /* 0x000000ff0a007986 */ /* 0x0001e6000c101b0a */
[----:B------:R-:W-:Y:S05]  /*0250*/  BRA.U !UP1, `(.L_x_2) ;  /* 0x0000000509ac7547 */ /* 0x000fea000b800000 */
[----:B------:R-:W-:Y:S02]  /*0260*/  MOV R8, R0 ;  /* 0x0000000000087202 */ /* 0x000fe40000000f00 */
[----:B------:R-:W-:Y:S02]  /*0270*/  CS2R R18, SRZ ;  /* 0x0000000000127805 */ /* 0x000fe4000001ff00 */
[----:B------:R-:W-:-:S07]  /*0280*/  MOV R7, UR12 ;  /* 0x0000000c00077c02 */ /* 0x000fce0008000f00 */
.L_x_3:
[----:B------:R-:W1:Y:S08]  /*0290*/  LDC.64 R24, c[0x0][0x390] ;  /* 0x0000e400ff187b82 */ /* 0x000e700000000a00 */
[----:B--2---:R-:W2:Y:S08]  /*02a0*/  LDC.64 R22, c[0x0][0x398] ;  /* 0x0000e600ff167b82 */ /* 0x004eb00000000a00 */
[----:B------:R-:W3:Y:S01]  /*02b0*/  LDC R9, c[0x0][0x380] ;  /* 0x0000e000ff097b82 */ /* 0x000ee20000000800 */
[----:B-1----:R-:W-:-:S05]  /*02c0*/  IMAD.WIDE R24, R8, 0x8, R24 ;  /* 0x0000000808187825 */ /* 0x002fca00078e0218 */
[----:B------:R-:W4:Y:S01]  /*02d0*/  LDG.E.64 R12, desc[UR10][R24.64] ;  /* 0x0000000a180c7981 */ /* 0x000f22000c1e1b00 */
[----:B--2---:R-:W-:-:S05]  /*02e0*/  IMAD.WIDE R22, R8, 0x8, R22 ;  /* 0x0000000808167825 */ /* 0x004fca00078e0216 */
[----:B------:R-:W4:Y:S01]  /*02f0*/  LDG.E.64 R20, desc[UR10][R22.64] ;  /* 0x0000000a16147981 */ /* 0x000f22000c1e1b00 */
[----:B---3--:R-:W-:-:S04]  /*0300*/  IMAD.WIDE R26, R9, 0x8, R24 ;  /* 0x00000008091a7825 */ /* 0x008fc800078e0218 */
[----:B------:R-:W-:Y:S01]  /*0310*/  IMAD.WIDE R14, R9, 0x8, R22 ;  /* 0x00000008090e7825 */ /* 0x000fe200078e0216 */
[----:B----4-:R-:W-:-:S07]  /*0320*/  DFMA R20, R12, R20, R18 ;  /* 0x000000140c14722b */ /* 0x010fce0000000012 */
[----:B------:R1:W-:Y:S04]  /*0330*/  STG.E.64 desc[UR10][R10.64], R20 ;  /* 0x000000140a007986 */ /* 0x0003e8000c101b0a */
[----:B------:R-:W2:Y:S04]  /*0340*/  LDG.E.64 R16, desc[UR10][R26.64] ;  /* 0x0000000a1a107981 */ /* 0x000ea8000c1e1b00 */
[----:B------:R-:W2:Y:S01]  /*0350*/  LDG.E.64 R12, desc[UR10][R14.64] ;  /* 0x0000000a0e0c7981 */ /* 0x000ea2000c1e1b00 */
[----:B------:R-:W-:-:S04]  /*0360*/  IMAD.WIDE R28, R9, 0x8, R26 ;  /* 0x00000008091c7825 */ /* 0x000fc800078e021a */
[----:B------:R-:W-:Y:S01]  /*0370*/  IMAD.WIDE R18, R9, 0x8, R14 ;  /* 0x0000000809127825 */ /* 0x000fe200078e020e */
[----:B--2---:R-:W-:-:S07]  /*0380*/  DFMA R16, R16, R12, R20 ;  /* 0x0000000c1010722b */ /* 0x004fce0000000014 */
[----:B------:R2:W-:Y:S04]  /*0390*/  STG.E.64 desc[UR10][R10.64], R16 ;  /* 0x000000100a007986 */ /* 0x0005e8000c101b0a */
[----:B------:R-:W3:Y:S04]  /*03a0*/  LDG.E.64 R24, desc[UR10][R28.64] ;  /* 0x0000000a1c187981 */ /* 0x000ee8000c1e1b00 */
[----:B------:R-:W3:Y:S01]  /*03b0*/  LDG.E.64 R12, desc[UR10][R18.64] ;  /* 0x0000000a120c7981 */ /* 0x000ee2000c1e1b00 */
[----:B------:R-:W-:-:S04]  /*03c0*/  IMAD.WIDE R22, R9, 0x8, R28 ;  /* 0x0000000809167825 */ /* 0x000fc800078e021c */
[----:B-1----:R-:W-:Y:S01]  /*03d0*/  IMAD.WIDE R20, R9, 0x8, R18 ;  /* 0x0000000809147825 */ /* 0x002fe200078e0212 */
[----:B---3--:R-:W-:-:S07]  /*03e0*/  DFMA R24, R24, R12, R16 ;  /* 0x0000000c1818722b */ /* 0x008fce0000000010 */
[----:B------:R1:W-:Y:S04]  /*03f0*/  STG.E.64 desc[UR10][R10.64], R24 ;  /* 0x000000180a007986 */ /* 0x0003e8000c101b0a */
[----:B------:R-:W3:Y:S04]  /*0400*/  LDG.E.64 R14, desc[UR10][R22.64] ;  /* 0x0000000a160e7981 */ /* 0x000ee8000c1e1b00 */
[----:B------:R-:W3:Y:S01]  /*0410*/  LDG.E.64 R12, desc[UR10][R20.64] ;  /* 0x0000000a140c7981 */ /* 0x000ee2000c1e1b00 */
[----:B------:R-:W-:-:S04]  /*0420*/  IMAD.WIDE R26, R9, 0x8, R22 ;  /* 0x00000008091a7825 */ /* 0x000fc800078e0216 */
[----:B--2---:R-:W-:Y:S01]  /*0430*/  IMAD.WIDE R16, R9, 0x8, R20 ;  /* 0x0000000809107825 */ /* 0x004fe200078e0214 */
[----:B---3--:R-:W-:-:S07]  /*0440*/  DFMA R14, R14, R12, R24 ;  /* 0x0000000c0e0e722b */ /* 0x008fce0000000018 */
        /* <DEDUP_REMOVED lines=57> */
[----:B--2---:R-:W-:Y:S01]  /*07e0*/  IMAD.WIDE R16, R9, 0x8, R22 ;  /* 0x0000000809107825 */ /* 0x004fe200078e0216 */
[----:B---3--:R-:W-:-:S03]  /*07f0*/  DFMA R12, R12, R14, R26 ;  /* 0x0000000e0c0c722b */ /* 0x008fc6000000001a */
[----:B------:R-:W-:-:S04]  /*0800*/  IMAD.WIDE R14, R9, 0x8, R24 ;  /* 0x00000008090e7825 */ /* 0x000fc800078e0218 */
        /* <DEDUP_REMOVED lines=9> */
[----:B------:R-:W-:-:S04]  /*08a0*/  IADD3 R7, PT, PT, R7, 0x10, RZ ;  /* 0x0000001007077810 */ /* 0x000fc80007ffe0ff */
[----:B------:R-:W-:Y:S02]  /*08b0*/  ISETP.NE.AND P1, PT, R7, RZ, PT ;  /* 0x000000ff0700720c */ /* 0x000fe40003f25270 */
[----:B------:R-:W-:Y:S01]  /*08c0*/  LEA R8, R9, R8, 0x4 ;  /* 0x0000000809087211 */ /* 0x000fe200078e20ff */
[----:B---3--:R-:W-:-:S07]  /*08d0*/  DFMA R18, R28, R26, R20 ;  /* 0x0000001a1c12722b */ /* 0x008fce0000000014 */
[----:B------:R2:W-:Y:S03]  /*08e0*/  STG.E.64 desc[UR10][R10.64], R18 ;  /* 0x000000120a007986 */ /* 0x0005e6000c101b0a */
[----:B------:R-:W-:Y:S05]  /*08f0*/  @P1 BRA `(.L_x_3) ;  /* 0xfffffff800641947 */ /* 0x000fea000383ffff */
[----:B------:R-:W-:-:S07]  /*0900*/  MOV R7, UR8 ;  /* 0x0000000800077c02 */ /* 0x000fce0008000f00 */
.L_x_2:
[----:B------:R-:W-:-:S09]  /*0910*/  UISETP.NE.AND UP1, UPT, UR5, URZ, UPT ;  /* 0x000000ff0500728c */ /* 0x000fd2000bf25270 */
[----:B------:R-:W-:Y:S05]  /*0920*/  BRA.U !UP1, `(.L_x_4) ;  /* 0x0000000509d07547 */ /* 0x000fea000b800000 */
[----:B------:R-:W-:Y:S02]  /*0930*/  UIADD3 UR4, UPT, UPT, UR5, -0x1, URZ ;  /* 0xffffffff05047890 */ /* 0x000fe4000fffe0ff */
[----:B------:R-:W-:Y:S02]  /*0940*/  UISETP.NE.AND UP2, UPT, UR6, URZ, UPT ;  /* 0x000000ff0600728c */ /* 0x000fe4000bf45270 */
[----:B------:R-:W-:-:S09]  /*0950*/  UISETP.GE.U32.AND UP1, UPT, UR4, 0x7, UPT ;  /* 0x000000070400788c */ /* 0x000fd2000bf26070 */
[----:B------:R-:W-:Y:S05]  /*0960*/  BRA.U !UP1, `(.L_x_5) ;  /* 0x0000000109d47547 */ /* 0x000fea000b800000 */
[----:B------:R-:W1:Y:S08]  /*0970*/  LDC R8, c[0x0][0x380] ;  /* 0x0000e000ff087b82 */ /* 0x000e700000000800 */
[----:B------:R-:W3:Y:S08]  /*0980*/  LDC.64 R14, c[0x0][0x390] ;  /* 0x0000e400ff0e7b82 */ /* 0x000ef00000000a00 */
[----:B--2---:R-:W2:Y:S01]  /*0990*/  LDC.64 R12, c[0x0][0x398] ;  /* 0x0000e600ff0c7b82 */ /* 0x004ea20000000a00 */
[----:B-1----:R-:W-:-:S04]  /*09a0*/  IMAD R9, R7, R8, R0 ;  /* 0x0000000807097224 */ /* 0x002fc800078e0200 */
[----:B---3--:R-:W-:-:S05]  /*09b0*/  IMAD.WIDE R14, R9, 0x8, R14 ;  /* 0x00000008090e7825 */ /* 0x008fca00078e020e */
[----:B------:R-:W3:Y:S01]  /*09c0*/  LDG.E.64 R20, desc[UR10][R14.64] ;  /* 0x0000000a0e147981 */ /* 0x000ee2000c1e1b00 */
[----:B--2---:R-:W-:-:S05]  /*09d0*/  IMAD.WIDE R12, R9, 0x8, R12 ;  /* 0x00000008090c7825 */ /* 0x004fca00078e020c */
[----:B------:R-:W3:Y:S02]  /*09e0*/  LDG.E.64 R16, desc[UR10][R12.64] ;  /* 0x0000000a0c107981 */ /* 0x000ee4000c1e1b00 */
[----:B---3--:R-:W-:Y:S01]  /*09f0*/  DFMA R20, R20, R16, R18 ;  /* 0x000000101414722b */ /* 0x008fe20000000012 */
[----:B------:R-:W-:-:S04]  /*0a00*/  IMAD.WIDE R16, R8, 0x8, R14 ;  /* 0x0000000808107825 */ /* 0x000fc800078e020e */
[C---:B------:R-:W-:Y:S02]  /*0a10*/  IMAD.WIDE R18, R8.reuse, 0x8, R12 ;  /* 0x0000000808127825 */ /* 0x040fe400078e020c */
[----:B------:R1:W-:Y:S04]  /*0a20*/  STG.E.64 desc[UR10][R10.64], R20 ;  /* 0x000000140a007986 */ /* 0x0003e8000c101b0a */
[----:B------:R-:W2:Y:S04]  /*0a30*/  LDG.E.64 R26, desc[UR10][R16.64] ;  /* 0x0000000a101a7981 */ /* 0x000ea8000c1e1b00 */
[----:B------:R-:W2:Y:S01]  /*0a40*/  LDG.E.64 R22, desc[UR10][R18.64] ;  /* 0x0000000a12167981 */ /* 0x000ea2000c1e1b00 */
[----:B------:R-:W-:Y:S01]  /*0a50*/  IMAD.WIDE R24, R8, 0x8, R16 ;  /* 0x0000000808187825 */ /* 0x000fe200078e0210 */
[----:B--2---:R-:W-:-:S03]  /*0a60*/  DFMA R26, R26, R22, R20 ;  /* 0x000000161a1a722b */ /* 0x004fc60000000014 */
[----:B------:R-:W-:-:S04]  /*0a70*/  IMAD.WIDE R22, R8, 0x8, R18 ;  /* 0x0000000808167825 */ /* 0x000fc800078e0212 */
[----:B------:R2:W-:Y:S04]  /*0a80*/  STG.E.64 desc[UR10][R10.64], R26 ;  /* 0x0000001a0a007986 */ /* 0x0005e8000c101b0a */
[----:B------:R-:W3:Y:S04]  /*0a90*/  LDG.E.64 R28, desc[UR10][R24.64] ;  /* 0x0000000a181c7981 */ /* 0x000ee8000c1e1b00 */
[----:B------:R-:W3:Y:S01]  /*0aa0*/  LDG.E.64 R12, desc[UR10][R22.64] ;  /* 0x0000000a160c7981 */ /* 0x000ee2000c1e1b00 */
[----:B------:R-:W-:Y:S01]  /*0ab0*/  IMAD.WIDE R14, R8, 0x8, R22 ;  /* 0x00000008080e7825 */ /* 0x000fe200078e0216 */
[----:B---3--:R-:W-:-:S03]  /*0ac0*/  DFMA R28, R28, R12, R26 ;  /* 0x0000000c1c1c722b */ /* 0x008fc6000000001a */
[----:B------:R-:W-:-:S04]  /*0ad0*/  IMAD.WIDE R12, R8, 0x8, R24 ;  /* 0x00000008080c7825 */ /* 0x000fc800078e0218 */
[----:B------:R-:W-:Y:S04]  /*0ae0*/  STG.E.64 desc[UR10][R10.64], R28 ;  /* 0x0000001c0a007986 */ /* 0x000fe8000c101b0a */
[----:B-1----:R-:W3:Y:S04]  /*0af0*/  LDG.E.64 R20, desc[UR10][R12.64] ;  /* 0x0000000a0c147981 */ /* 0x002ee8000c1e1b00 */
[----:B------:R-:W3:Y:S01]  /*0b00*/  LDG.E.64 R16, desc[UR10][R14.64] ;  /* 0x0000000a0e107981 */ /* 0x000ee2000c1e1b00 */
[----:B------:R-:W-:Y:S01]  /*0b10*/  IMAD.WIDE R18, R8, 0x8, R12 ;  /* 0x0000000808127825 */ /* 0x000fe200078e020c */
[----:B---3--:R-:W-:-:S03]  /*0b20*/  DFMA R20, R20, R16, R28 ;  /* 0x000000101414722b */ /* 0x008fc6000000001c */
[----:B------:R-:W-:-:S04]  /*0b30*/  IMAD.WIDE R16, R8, 0x8, R14 ;  /* 0x0000000808107825 */ /* 0x000fc800078e020e */
[----:B------:R1:W-:Y:S04]  /*0b40*/  STG.E.64 desc[UR10][R10.64], R20 ;  /* 0x000000140a007986 */ /* 0x0003e8000c101b0a */
[----:B--2---:R-:W2:Y:S04]  /*0b50*/  LDG.E.64 R26, desc[UR10][R18.64] ;  /* 0x0000000a121a7981 */ /* 0x004ea8000c1e1b00 */
[----:B------:R-:W2:Y:S01]  /*0b60*/  LDG.E.64 R22, desc[UR10][R16.64] ;  /* 0x0000000a10167981 */ /* 0x000ea2000c1e1b00 */
[----:B------:R-:W-:Y:S01]  /*0b70*/  IMAD.WIDE R24, R8, 0x8, R16 ;  /* 0x0000000808187825 */ /* 0x000fe200078e0210 */
[----:B--2---:R-:W-:-:S03]  /*0b80*/  DFMA R26, R26, R22, R20 ;  /* 0x000000161a1a722b */ /* 0x004fc60000000014 */
[----:B------:R-:W-:-:S04]  /*0b90*/  IMAD.WIDE R22, R8, 0x8, R18 ;  /* 0x0000000808167825 */ /* 0x000fc800078e0212 */
[----:B------:R3:W-:Y:S04]  /*0ba0*/  STG.E.64 desc[UR10][R10.64], R26 ;  /* 0x0000001a0a007986 */ /* 0x0007e8000c101b0a */
[----:B------:R-:W2:Y:S04]  /*0bb0*/  LDG.E.64 R14, desc[UR10][R22.64] ;  /* 0x0000000a160e7981 */ /* 0x000ea8000c1e1b00 */
[----:B------:R-:W2:Y:S01]  /*0bc0*/  LDG.E.64 R12, desc[UR10][R24.64] ;  /* 0x0000000a180c7981 */ /* 0x000ea2000c1e1b00 */
[----:B-1----:R-:W-:Y:S01]  /*0bd0*/  IMAD.WIDE R20, R8, 0x8, R24 ;  /* 0x0000000808147825 */ /* 0x002fe200078e0218 */
[----:B--2---:R-:W-:-:S03]  /*0be0*/  DFMA R14, R14, R12, R26 ;  /* 0x0000000c0e0e722b */ /* 0x004fc6000000001a */
[----:B------:R-:W-:-:S04]  /*0bf0*/  IMAD.WIDE R12, R8, 0x8, R22 ;  /* 0x00000008080c7825 */ /* 0x000fc800078e0216 */
[----:B------:R3:W-:Y:S04]  /*0c00*/  STG.E.64 desc[UR10][R10.64], R14 ;  /* 0x0000000e0a007986 */ /* 0x0007e8000c101b0a */
[----:B------:R-:W2:Y:S04]  /*0c10*/  LDG.E.64 R16, desc[UR10][R12.64] ;  /* 0x0000000a0c107981 */ /* 0x000ea8000c1e1b00 */
[----:B------:R-:W2:Y:S01]  /*0c20*/  LDG.E.64 R18, desc[UR10][R20.64] ;  /* 0x0000000a14127981 */ /* 0x000ea2000c1e1b00 */
[----:B------:R-:W-:-:S04]  /*0c30*/  IMAD.WIDE R28, R8, 0x8, R12 ;  /* 0x00000008081c7825 */ /* 0x000fc800078e020c */
[----:B------:R-:W-:Y:S01]  /*0c40*/  IMAD.WIDE R8, R8, 0x8, R20 ;  /* 0x0000000808087825 */ /* 0x000fe200078e0214 */
[----:B--2---:R-:W-:-:S07]  /*0c50*/  DFMA R16, R16, R18, R14 ;  /* 0x000000121010722b */ /* 0x004fce000000000e */
[----:B------:R3:W-:Y:S04]  /*0c60*/  STG.E.64 desc[UR10][R10.64], R16 ;  /* 0x000000100a007986 */ /* 0x0007e8000c101b0a */
[----:B------:R-:W2:Y:S04]  /*0c70*/  LDG.E.64 R28, desc[UR10][R28.64] ;  /* 0x0000000a1c1c7981 */ /* 0x000ea8000c1e1b00 */
[----:B------:R-:W2:Y:S01]  /*0c80*/  LDG.E.64 R8, desc[UR10][R8.64] ;  /* 0x0000000a08087981 */ /* 0x000ea2000c1e1b00 */
[----:B------:R-:W-:Y:S01]  /*0c90*/  IADD3 R7, PT, PT, R7, 0x8, RZ ;  /* 0x0000000807077810 */ /* 0x000fe20007ffe0ff */
[----:B--2---:R-:W-:-:S07]  /*0ca0*/  DFMA R18, R28, R8, R16 ;  /* 0x000000081c12722b */ /* 0x004fce0000000010 */
[----:B------:R3:W-:Y:S04]  /*0cb0*/  STG.E.64 desc[UR10][R10.64], R18 ;  /* 0x000000120a007986 */ /* 0x0007e8000c101b0a */
.L_x_5:
[----:B------:R-:W-:Y:S05]  /*0cc0*/  BRA.U !UP2, `(.L_x_4) ;  /* 0x000000010ae87547 */ /* 0x000fea000b800000 */
[----:B------:R-:W-:Y:S01]  /*0cd0*/  UISETP.NE.AND UP1, UPT, UR9, URZ, UPT ;  /* 0x000000ff0900728c */ /* 0x000fe2000bf25270 */
[----:B------:R-:W-:Y:S10]  /*0ce0*/  BRA.U !UP0, `(.L_x_6) ;  /* 0x0000000108747547 */ /* 0x000ff4000b800000 */
[----:B------:R-:W1:Y:S08]  /*0cf0*/  LDC R8, c[0x0][0x380] ;  /* 0x0000e000ff087b82 */ /* 0x000e700000000800 */
[----:B---3--:R-:W3:Y:S08]  /*0d00*/  LDC.64 R14, c[0x0][0x390] ;  /* 0x0000e400ff0e7b82 */ /* 0x008ef00000000a00 */
        /* <DEDUP_REMOVED lines=16> */
[----:B------:R-:W2:Y:S04]  /*0e10*/  LDG.E.64 R12, desc[UR10][R22.64] ;  /* 0x0000000a160c7981 */ /* 0x000ea8000c1e1b00 */
[----:B------:R-:W2:Y:S02]  /*0e20*/  LDG.E.64 R14, desc[UR10][R26.64] ;  /* 0x0000000a1a0e7981 */ /* 0x000ea4000c1e1b00 */
[----:B--2---:R-:W-:Y:S01]  /*0e30*/  DFMA R12, R12, R14, R24 ;  /* 0x0000000e0c0c722b */ /* 0x004fe20000000018 */
[----:B------:R-:W-:-:S04]  /*0e40*/  IMAD.WIDE R14, R8, 0x8, R22 ;  /* 0x00000008080e7825 */ /* 0x000fc800078e0216 */
[----:B------:R-:W-:Y:S02]  /*0e50*/  IMAD.WIDE R8, R8, 0x8, R26 ;  /* 0x0000000808087825 */ /* 0x000fe400078e021a */
[----:B------:R1:W-:Y:S04]  /*0e60*/  STG.E.64 desc[UR10][R10.64], R12 ;  /* 0x0000000c0a007986 */ /* 0x0003e8000c101b0a */
[----:B------:R-:W2:Y:S04]  /*0e70*/  LDG.E.64 R18, desc[UR10][R14.64] ;  /* 0x0000000a0e127981 */ /* 0x000ea8000c1e1b00 */
[----:B------:R-:W2:Y:S01]  /*0e80*/  LDG.E.64 R8, desc[UR10][R8.64] ;  /* 0x0000000a08087981 */ /* 0x000ea2000c1e1b00 */
[----:B------:R-:W-:Y:S01]  /*0e90*/  IADD3 R7, PT, PT, R7, 0x4, RZ ;  /* 0x0000000407077810 */ /* 0x000fe20007ffe0ff */
[----:B--2---:R-:W-:-:S07]  /*0ea0*/  DFMA R18, R18, R8, R12 ;  /* 0x000000081212722b */ /* 0x004fce000000000c */
[----:B------:R1:W-:Y:S04]  /*0eb0*/  STG.E.64 desc[UR10][R10.64], R18 ;  /* 0x000000120a007986 */ /* 0x0003e8000c101b0a */
.L_x_6:
[----:B------:R-:W-:Y:S05]  /*0ec0*/  BRA.U !UP1, `(.L_x_4) ;  /* 0x0000000109687547 */ /* 0x000fea000b800000 */
[----:B------:R-:W4:Y:S08]  /*0ed0*/  LDC R8, c[0x0][0x380] ;  /* 0x0000e000ff087b82 */ /* 0x000f300000000800 */
[----:B-12---:R-:W1:Y:S08]  /*0ee0*/  LDC.64 R12, c[0x0][0x390] ;  /* 0x0000e400ff0c7b82 */ /* 0x006e700000000a00 */
[----:B------:R-:W2:Y:S01]  /*0ef0*/  LDC.64 R20, c[0x0][0x398] ;  /* 0x0000e600ff147b82 */ /* 0x000ea20000000a00 */
[----:B----4-:R-:W-:-:S04]  /*0f00*/  IMAD R7, R7, R8, R0 ;  /* 0x0000000807077224 */ /* 0x010fc800078e0200 */
[----:B-1----:R-:W-:-:S05]  /*0f10*/  IMAD.WIDE R12, R7, 0x8, R12 ;  /* 0x00000008070c7825 */ /* 0x002fca00078e020c */
[----:B---3--:R-:W3:Y:S01]  /*0f20*/  LDG.E.64 R14, desc[UR10][R12.64] ;  /* 0x0000000a0c0e7981 */ /* 0x008ee2000c1e1b00 */
[----:B--2---:R-:W-:-:S05]  /*0f30*/  IMAD.WIDE R20, R7, 0x8, R20 ;  /* 0x0000000807147825 */ /* 0x004fca00078e0214 */
[----:B------:R-:W3:Y:S01]  /*0f40*/  LDG.E.64 R16, desc[UR10][R20.64] ;  /* 0x0000000a14107981 */ /* 0x000ee2000c1e1b00 */
[----:B------:R-:W-:Y:S01]  /*0f50*/  UISETP.NE.AND UP1, UPT, UR9, 0x1, UPT ;  /* 0x000000010900788c */ /* 0x000fe2000bf25270 */
[----:B---3--:R-:W-:-:S07]  /*0f60*/  DFMA R18, R14, R16, R18 ;  /* 0x000000100e12722b */ /* 0x008fce0000000012 */
[----:B------:R4:W-:Y:S01]  /*0f70*/  STG.E.64 desc[UR10][R10.64], R18 ;  /* 0x000000120a007986 */ /* 0x0009e2000c101b0a */
[----:B------:R-:W-:Y:S05]  /*0f80*/  BRA.U !UP1, `(.L_x_4) ;  /* 0x0000000109387547 */ /* 0x000fea000b800000 */
[----:B------:R-:W-:-:S04]  /*0f90*/  IMAD.WIDE R16, R8, 0x8, R12 ;  /* 0x0000000808107825 */ /* 0x000fc800078e020c */
[----:B------:R-:W-:Y:S01]  /*0fa0*/  IMAD.WIDE R20, R8, 0x8, R20 ;  /* 0x0000000808147825 */ /* 0x000fe200078e0214 */
[----:B------:R-:W4:Y:S04]  /*0fb0*/  LDG.E.64 R12, desc[UR10][R16.64] ;  /* 0x0000000a100c7981 */ /* 0x000f28000c1e1b00 */
[----:B------:R-:W4:Y:S01]  /*0fc0*/  LDG.E.64 R14, desc[UR10][R20.64] ;  /* 0x0000000a140e7981 */ /* 0x000f22000c1e1b00 */
[----:B------:R-:W-:Y:S01]  /*0fd0*/  UISETP.NE.AND UP1, UPT, UR9, 0x2, UPT ;  /* 0x000000020900788c */ /* 0x000fe2000bf25270 */
[----:B----4-:R-:W-:-:S07]  /*0fe0*/  DFMA R18, R12, R14, R18 ;  /* 0x0000000e0c12722b */ /* 0x010fce0000000012 */
[----:B------:R1:W-:Y:S01]  /*0ff0*/  STG.E.64 desc[UR10][R10.64], R18 ;  /* 0x000000120a007986 */ /* 0x0003e2000c101b0a */
[----:B------:R-:W-:Y:S05]  /*1000*/  BRA.U !UP1, `(.L_x_4) ;  /* 0x0000000109187547 */ /* 0x000fea000b800000 */
[----:B------:R-:W-:-:S04]  /*1010*/  IMAD.WIDE R12, R8, 0x8, R16 ;  /* 0x00000008080c7825 */ /* 0x000fc800078e0210 */
[----:B------:R-:W-:Y:S02]  /*1020*/  IMAD.WIDE R8, R8, 0x8, R20 ;  /* 0x0000000808087825 */ /* 0x000fe400078e0214 */
[----:B------:R-:W1:Y:S04]  /*1030*/  LDG.E.64 R12, desc[UR10][R12.64] ;  /* 0x0000000a0c0c7981 */ /* 0x000e68000c1e1b00 */
[----:B------:R-:W1:Y:S02]  /*1040*/  LDG.E.64 R8, desc[UR10][R8.64] ;  /* 0x0000000a08087981 */ /* 0x000e64000c1e1b00 */
[----:B-1----:R-:W-:-:S07]  /*1050*/  DFMA R18, R12, R8, R18 ;  /* 0x000000080c12722b */ /* 0x002fce0000000012 */
[----:B------:R1:W-:Y:S04]  /*1060*/  STG.E.64 desc[UR10][R10.64], R18 ;  /* 0x000000120a007986 */ /* 0x0003e8000c101b0a */
.L_x_4:
[----:B------:R-:W5:Y:S01]  /*1070*/  LDCU UR4, c[0x0][0x384] ;  /* 0x00007080ff0477ac */ /* 0x000f620008000800 */
[----:B------:R-:W-:Y:S02]  /*1080*/  ISETP.NE.AND P2, PT, R4, RZ, PT ;  /* 0x000000ff0400720c */ /* 0x000fe40003f45270 */
[----:B-----5:R-:W-:Y:S01]  /*1090*/  MOV R9, UR4 ;  /* 0x0000000400097c02 */ /* 0x020fe20008000f00 */
[----:B------:R-:W-:Y:S10]  /*10a0*/  @P0 BRA `(.L_x_7) ;  /* 0x0000000400080947 */ /* 0x000ff40003800000 */
[----:B------:R-:W-:Y:S02]  /*10b0*/  MOV R7, RZ ;  /* 0x000000ff00077202 */ /* 0x000fe40000000f00 */
[----:B------:R-:W-:-:S07]  /*10c0*/  MOV R9, UR4 ;  /* 0x0000000400097c02 */ /* 0x000fce0008000f00 */
.L_x_8:
[----:B------:R-:W1:Y:S08]  /*10d0*/  LDC R23, c[0x0][0x380] ;  /* 0x0000e000ff177b82 */ /* 0x000e700000000800 */
[----:B--23--:R-:W3:Y:S08]  /*10e0*/  LDC.64 R16, c[0x0][0x390] ;  /* 0x0000e400ff107b82 */ /* 0x00cef00000000a00 */
[----:B------:R-:W5:Y:S01]  /*10f0*/  LDC.64 R14, c[0x0][0x398] ;  /* 0x0000e600ff0e7b82 */ /* 0x000f620000000a00 */
[----:B-12---:R-:W-:-:S04]  /*1100*/  IMAD R21, R9, R23, R0 ;  /* 0x0000001709157224 */ /* 0x006fc800078e0200 */
[----:B---3--:R-:W-:-:S05]  /*1110*/  IMAD.WIDE R16, R21, 0x8, R16 ;  /* 0x0000000815107825 */ /* 0x008fca00078e0210 */
[----:B------:R-:W2:Y:S01]  /*1120*/  LDG.E.64 R12, desc[UR10][R16.64] ;  /* 0x0000000a100c7981 */ /* 0x000ea2000c1e1b00 */
[----:B-----5:R-:W-:-:S05]  /*1130*/  IMAD.WIDE R14, R21, 0x8, R14 ;  /* 0x00000008150e7825 */ /* 0x020fca00078e020e */
[----:B------:R-:W3:Y:S01]  /*1140*/  LDG.E.64 R24, desc[UR10][R14.64] ;  /* 0x0000000a0e187981 */ /* 0x000ee2000c1e1b00 */
[----:B------:R-:W-:Y:S01]  /*1150*/  IMAD.WIDE R20, R23, 0x8, R16 ;  /* 0x0000000817147825 */ /* 0x000fe200078e0210 */
[----:B--2---:R-:W-:-:S08]  /*1160*/  DMUL R12, R12, 0.5 ;  /* 0x3fe000000c0c7828 */ /* 0x004fd00000000000 */
[----:B---3--:R-:W-:Y:S01]  /*1170*/  DFMA R24, R12, R24, R18 ;  /* 0x000000180c18722b */ /* 0x008fe20000000012 */
[----:B----4-:R-:W-:-:S06]  /*1180*/  IMAD.WIDE R18, R23, 0x8, R14 ;  /* 0x0000000817127825 */ /* 0x010fcc00078e020e */
[----:B------:R1:W-:Y:S04]  /*1190*/  STG.E.64 desc[UR10][R10.64], R24 ;  /* 0x000000180a007986 */ /* 0x0003e8000c101b0a */
[----:B------:R-:W2:Y:S04]  /*11a0*/  LDG.E.64 R12, desc[UR10][R20.64] ;  /* 0x0000000a140c7981 */ /* 0x000ea8000c1e1b00 */
[----:B------:R-:W3:Y:S01]  /*11b0*/  LDG.E.64 R28, desc[UR10][R18.64] ;  /* 0x0000000a121c7981 */ /* 0x000ee2000c1e1b00 */
[----:B------:R-:W-:-:S04]  /*11c0*/  IMAD.WIDE R16, R23, 0x8, R20 ;  /* 0x0000000817107825 */ /* 0x000fc800078e0214 */
[----:B------:R-:W-:Y:S01]  /*11d0*/  IMAD.WIDE R14, R23, 0x8, R18 ;  /* 0x00000008170e7825 */ /* 0x000fe200078e0212 */
[----:B--2---:R-:W-:-:S08]  /*11e0*/  DMUL R12, R12, 0.5 ;  /* 0x3fe000000c0c7828 */ /* 0x004fd00000000000 */
[----:B---3--:R-:W-:-:S07]  /*11f0*/  DFMA R28, R12, R28, R24 ;  /* 0x0000001c0c1c722b */ /* 0x008fce0000000018 */
[----:B------:R2:W-:Y:S04]  /*1200*/  STG.E.64 desc[UR10][R10.64], R28 ;  /* 0x0000001c0a007986 */ /* 0x0005e8000c101b0a */
[----:B------:R-:W3:Y:S04]  /*1210*/  LDG.E.64 R12, desc[UR10][R16.64] ;  /* 0x0000000a100c7981 */ /* 0x000ee8000c1e1b00 */
[----:B------:R-:W4:Y:S01]  /*1220*/  LDG.E.64 R26, desc[UR10][R14.64] ;  /* 0x0000000a0e1a7981 */ /* 0x000f22000c1e1b00 */
[----:B-1----:R-:W-:-:S04]  /*1230*/  IMAD.WIDE R24, R23, 0x8, R16 ;  /* 0x0000000817187825 */ /* 0x002fc800078e0210 */
[----:B------:R-:W-:Y:S01]  /*1240*/  IMAD.WIDE R18, R23, 0x8, R14 ;  /* 0x0000000817127825 */ /* 0x000fe200078e020e */
[----:B---3--:R-:W-:-:S08]  /*1250*/  DMUL R12, R12, 0.5 ;  /* 0x3fe000000c0c7828 */ /* 0x008fd00000000000 */
[----:B----4-:R-:W-:-:S07]  /*1260*/  DFMA R26, R12, R26, R28 ;  /* 0x0000001a0c1a722b */ /* 0x010fce000000001c */
[----:B------:R1:W-:Y:S04]  /*1270*/  STG.E.64 desc[UR10][R10.64], R26 ;  /* 0x0000001a0a007986 */ /* 0x0003e8000c101b0a */
[----:B------:R-:W3:Y:S04]  /*1280*/  LDG.E.64 R12, desc[UR10][R24.64] ;  /* 0x0000000a180c7981 */ /* 0x000ee8000c1e1b00 */
[----:B------:R-:W4:Y:S01]  /*1290*/  LDG.E.64 R20, desc[UR10][R18.64] ;  /* 0x0000000a12147981 */ /* 0x000f22000c1e1b00 */
[----:B------:R-:W-:-:S04]  /*12a0*/  IMAD.WIDE R16, R23, 0x8, R24 ;  /* 0x0000000817107825 */ /* 0x000fc800078e0218 */
[----:B------:R-:W-:Y:S01]  /*12b0*/  IMAD.WIDE R14, R23, 0x8, R18 ;  /* 0x00000008170e7825 */ /* 0x000fe200078e0212 */
[----:B---3--:R-:W-:-:S08]  /*12c0*/  DMUL R12, R12, 0.5 ;  /* 0x3fe000000c0c7828 */ /* 0x008fd00000000000 */
[----:B----4-:R-:W-:-:S07]  /*12d0*/  DFMA R20, R12, R20, R26 ;  /* 0x000000140c14722b */ /* 0x010fce000000001a */
[----:B------:R3:W-:Y:S04]  /*12e0*/  STG.E.64 desc[UR10][R10.64], R20 ;  /* 0x000000140a007986 */ /* 0x0007e8000c101b0a */
[----:B------:R-:W4:Y:S04]  /*12f0*/  LDG.E.64 R12, desc[UR10][R16.64] ;  /* 0x0000000a100c7981 */ /* 0x000f28000c1e1b00 */
[----:B--2---:R-:W2:Y:S01]  /*1300*/  LDG.E.64 R28, desc[UR10][R14.64] ;  /* 0x0000000a0e1c7981 */ /* 0x004ea2000c1e1b00 */
[----:B-1----:R-:W-:-:S04]  /*1310*/  IMAD.WIDE R26, R23, 0x8, R16 ;  /* 0x00000008171a7825 */ /* 0x002fc800078e0210 */
[----:B------:R-:W-:Y:S01]  /*1320*/  IMAD.WIDE R24, R23, 0x8, R14 ;  /* 0x0000000817187825 */ /* 0x000fe200078e020e */
[----:B----4-:R-:W-:-:S08]  /*1330*/  DMUL R12, R12, 0.5 ;  /* 0x3fe000000c0c7828 */ /* 0x010fd00000000000 */
[----:B--2---:R-:W-:-:S07]  /*1340*/  DFMA R28, R12, R28, R20 ;  /* 0x0000001c0c1c722b */ /* 0x004fce0000000014 */
[----:B------:R-:W-:Y:S04]  /*1350*/  STG.E.64 desc[UR10][R10.64], R28 ;  /* 0x0000001c0a007986 */ /* 0x000fe8000c101b0a */
[----:B------:R-:W2:Y:S04]  /*1360*/  LDG.E.64 R12, desc[UR10][R26.64] ;  /* 0x0000000a1a0c7981 */ /* 0x000ea8000c1e1b00 */
[----:B------:R-:W4:Y:S01]  /*1370*/  LDG.E.64 R18, desc[UR10][R24.64] ;  /* 0x0000000a18127981 */ /* 0x000f22000c1e1b00 */
[----:B------:R-:W-:Y:S01]  /*1380*/  IMAD.WIDE R14, R23, 0x8, R24 ;  /* 0x00000008170e7825 */ /* 0x000fe200078e0218 */
[----:B--2---:R-:W-:-:S08]  /*1390*/  DMUL R12, R12, 0.5 ;  /* 0x3fe000000c0c7828 */ /* 0x004fd00000000000 */
[----:B----4-:R-:W-:Y:S01]  /*13a0*/  DFMA R18, R12, R18, R28 ;  /* 0x000000120c12722b */ /* 0x010fe2000000001c */
[----:B------:R-:W-:-:S06]  /*13b0*/  IMAD.WIDE R12, R23, 0x8, R26 ;  /* 0x00000008170c7825 */ /* 0x000fcc00078e021a */
[----:B------:R1:W-:Y:S04]  /*13c0*/  STG.E.64 desc[UR10][R10.64], R18 ;  /* 0x000000120a007986 */ /* 0x0003e8000c101b0a */
[----:B---3--:R-:W2:Y:S04]  /*13d0*/  LDG.E.64 R20, desc[UR10][R12.64] ;  /* 0x0000000a0c147981 */ /* 0x008ea8000c1e1b00 */
[----:B------:R-:W3:Y:S01]  /*13e0*/  LDG.E.64 R16, desc[UR10][R14.64] ;  /* 0x0000000a0e107981 */ /* 0x000ee2000c1e1b00 */
[----:B--2---:R-:W-:-:S08]  /*13f0*/  DMUL R20, R20, 0.5 ;  /* 0x3fe0000014147828 */ /* 0x004fd00000000000 */
[----:B---3--:R-:W-:Y:S01]  /*1400*/  DFMA R16, R20, R16, R18 ;  /* 0x000000101410722b */ /* 0x008fe20000000012 */
[----:B------:R-:W-:-:S06]  /*1410*/  IMAD.WIDE R20, R23, 0x8, R12 ;  /* 0x0000000817147825 */ /* 0x000fcc00078e020c */
[----:B------:R2:W-:Y:S01]  /*1420*/  STG.E.64 desc[UR10][R10.64], R16 ;  /* 0x000000100a007986 */ /* 0x0005e2000c101b0a */
[----:B------:R-:W-:-:S03]  /*1430*/  IMAD.WIDE R22, R23, 0x8, R14 ;  /* 0x0000000817167825 */ /* 0x000fc600078e020e */
[----:B------:R-:W1:Y:S04]  /*1440*/  LDG.E.64 R20, desc[UR10][R20.64] ;  /* 0x0000000a14147981 */ /* 0x000e68000c1e1b00 */
[----:B------:R-:W3:Y:S01]  /*1450*/  LDG.E.64 R22, desc[UR10][R22.64] ;  /* 0x0000000a16167981 */ /* 0x000ee2000c1e1b00 */
[----:B------:R-:W-:Y:S02]  /*1460*/  IADD3 R7, PT, PT, R7, 0x8, RZ ;  /* 0x0000000807077810 */ /* 0x000fe40007ffe0ff */
[----:B------:R-:W-:Y:S02]  /*1470*/  IADD3 R9, PT, PT, R9, 0x8, RZ ;  /* 0x0000000809097810 */ /* 0x000fe40007ffe0ff */
[----:B------:R-:W-:Y:S01]  /*1480*/  ISETP.NE.AND P1, PT, R7, R6, PT ;  /* 0x000000060700720c */ /* 0x000fe20003f25270 */
[----:B-1----:R-:W-:-:S08]  /*1490*/  DMUL R18, R20, 0.5 ;  /* 0x3fe0000014127828 */ /* 0x002fd00000000000 */
[----:B---3--:R-:W-:-:S07]  /*14a0*/  DFMA R18, R18, R22, R16 ;  /* 0x000000161212722b */ /* 0x008fce0000000010 */
[----:B------:R2:W-:Y:S01]  /*14b0*/  STG.E.64 desc[UR10][R10.64], R18 ;  /* 0x000000120a007986 */ /* 0x0005e2000c101b0a */
[----:B------:R-:W-:Y:S05]  /*14c0*/  @P1 BRA `(.L_x_8) ;  /* 0xfffffffc00001947 */ /* 0x000fea000383ffff */
.L_x_7:
[----:B------:R-:W-:Y:S05]  /*14d0*/  @!P2 BRA `(.L_x_9) ;  /* 0x000000040018a947 */ /* 0x000fea0003800000 */
[----:B------:R-:W-:Y:S02]  /*14e0*/  IADD3 R7, PT, PT, R4, -0x1, RZ ;  /* 0xffffffff04077810 */ /* 0x000fe40007ffe0ff */
[----:B------:R-:W-:Y:S02]  /*14f0*/  ISETP.NE.AND P2, PT, R5, RZ, PT ;  /* 0x000000ff0500720c */ /* 0x000fe40003f45270 */
[----:B------:R-:W-:-:S13]  /*1500*/  ISETP.GE.U32.AND P1, PT, R7, 0x3, PT ;  /* 0x000000030700780c */ /* 0x000fda0003f26070 */
[----:B------:R-:W-:Y:S05]  /*1510*/  @!P1 BRA `(.L_x_10) ;  /* 0x0000000000849947 */ /* 0x000fea0003800000 */
[----:B------:R-:W5:Y:S08]  /*1520*/  LDC R7, c[0x0][0x380] ;  /* 0x0000e000ff077b82 */ /* 0x000f700000000800 */
[----:B-12---:R-:W1:Y:S08]  /*1530*/  LDC.64 R20, c[0x0][0x390] ;  /* 0x0000e400ff147b82 */ /* 0x006e700000000a00 */
[----:B---3--:R-:W2:Y:S01]  /*1540*/  LDC.64 R14, c[0x0][0x398] ;  /* 0x0000e600ff0e7b82 */ /* 0x008ea20000000a00 */
[----:B-----5:R-:W-:-:S04]  /*1550*/  IMAD R17, R9, R7, R0 ;  /* 0x0000000709117224 */ /* 0x020fc800078e0200 */
[----:B-1----:R-:W-:-:S05]  /*1560*/  IMAD.WIDE R20, R17, 0x8, R20 ;  /* 0x0000000811147825 */ /* 0x002fca00078e0214 */
[----:B------:R-:W3:Y:S01]  /*1570*/  LDG.E.64 R12, desc[UR10][R20.64] ;  /* 0x0000000a140c7981 */ /* 0x000ee2000c1e1b00 */
[----:B--2---:R-:W-:-:S05]  /*1580*/  IMAD.WIDE R14, R17, 0x8, R14 ;  /* 0x00000008110e7825 */ /* 0x004fca00078e020e */
[----:B------:R-:W4:Y:S01]  /*1590*/  LDG.E.64 R16, desc[UR10][R14.64] ;  /* 0x0000000a0e107981 */ /* 0x000f22000c1e1b00 */
[----:B---3--:R-:W-:-:S08]  /*15a0*/  DMUL R12, R12, 0.5 ;  /* 0x3fe000000c0c7828 */ /* 0x008fd00000000000 */
[----:B----4-:R-:W-:Y:S01]  /*15b0*/  DFMA R18, R12, R16, R18 ;  /* 0x000000100c12722b */ /* 0x010fe20000000012 */
[----:B------:R-:W-:-:S06]  /*15c0*/  IMAD.WIDE R12, R7, 0x8, R20 ;  /* 0x00000008070c7825 */ /* 0x000fcc00078e0214 */
[----:B------:R1:W-:Y:S01]  /*15d0*/  STG.E.64 desc[UR10][R10.64], R18 ;  /* 0x000000120a007986 */ /* 0x0003e2000c101b0a */
[----:B------:R-:W-:-:S03]  /*15e0*/  IMAD.WIDE R16, R7, 0x8, R14 ;  /* 0x0000000807107825 */ /* 0x000fc600078e020e */
[----:B------:R-:W2:Y:S04]  /*15f0*/  LDG.E.64 R22, desc[UR10][R12.64] ;  /* 0x0000000a0c167981 */ /* 0x000ea8000c1e1b00 */
[----:B------:R-:W3:Y:S01]  /*1600*/  LDG.E.64 R24, desc[UR10][R16.64] ;  /* 0x0000000a10187981 */ /* 0x000ee2000c1e1b00 */
[----:B--2---:R-:W-:-:S08]  /*1610*/  DMUL R22, R22, 0.5 ;  /* 0x3fe0000016167828 */ /* 0x004fd00000000000 */
[----:B---3--:R-:W-:Y:S01]  /*1620*/  DFMA R20, R22, R24, R18 ;  /* 0x000000181614722b */ /* 0x008fe20000000012 */
[----:B------:R-:W-:-:S06]  /*1630*/  IMAD.WIDE R22, R7, 0x8, R12 ;  /* 0x0000000807167825 */ /* 0x000fcc00078e020c */
[----:B------:R2:W-:Y:S01]  /*1640*/  STG.E.64 desc[UR10][R10.64], R20 ;  /* 0x000000140a007986 */ /* 0x0005e2000c101b0a */
[----:B------:R-:W-:-:S03]  /*1650*/  IMAD.WIDE R24, R7, 0x8, R16 ;  /* 0x0000000807187825 */ /* 0x000fc600078e0210 */
[----:B------:R-:W3:Y:S04]  /*1660*/  LDG.E.64 R14, desc[UR10][R22.64] ;  /* 0x0000000a160e7981 */ /* 0x000ee8000c1e1b00 */
[----:B------:R-:W4:Y:S01]  /*1670*/  LDG.E.64 R26, desc[UR10][R24.64] ;  /* 0x0000000a181a7981 */ /* 0x000f22000c1e1b00 */
[----:B------:R-:W-:Y:S01]  /*1680*/  IMAD.WIDE R12, R7, 0x8, R22 ;  /* 0x00000008070c7825 */ /* 0x000fe200078e0216 */
[----:B---3--:R-:W-:-:S08]  /*1690*/  DMUL R14, R14, 0.5 ;  /* 0x3fe000000e0e7828 */ /* 0x008fd00000000000 */
[----:B----4-:R-:W-:Y:S01]  /*16a0*/  DFMA R26, R14, R26, R20 ;  /* 0x0000001a0e1a722b */ /* 0x010fe20000000014 */
[----:B------:R-:W-:-:S06]  /*16b0*/  IMAD.WIDE R14, R7, 0x8, R24 ;  /* 0x00000008070e7825 */ /* 0x000fcc00078e0218 */
[----:B------:R2:W-:Y:S04]  /*16c0*/  STG.E.64 desc[UR10][R10.64], R26 ;  /* 0x0000001a0a007986 */ /* 0x0005e8000c101b0a */
[----:B------:R-:W1:Y:S04]  /*16d0*/  LDG.E.64 R12, desc[UR10][R12.64] ;  /* 0x0000000a0c0c7981 */ /* 0x000e68000c1e1b00 */
[----:B------:R-:W3:Y:S01]  /*16e0*/  LDG.E.64 R14, desc[UR10][R14.64] ;  /* 0x0000000a0e0e7981 */ /* 0x000ee2000c1e1b00 */
[----:B------:R-:W-:Y:S01]  /*16f0*/  IADD3 R9, PT, PT, R9, 0x4, RZ ;  /* 0x0000000409097810 */ /* 0x000fe20007ffe0ff */
[----:B-1----:R-:W-:-:S08]  /*1700*/  DMUL R18, R12, 0.5 ;  /* 0x3fe000000c127828 */ /* 0x002fd00000000000 */
[----:B---3--:R-:W-:-:S07]  /*1710*/  DFMA R18, R18, R14, R26 ;  /* 0x0000000e1212722b */ /* 0x008fce000000001a */
[----:B------:R2:W-:Y:S04]  /*1720*/  STG.E.64 desc[UR10][R10.64], R18 ;  /* 0x000000120a007986 */ /* 0x0005e8000c101b0a */
.L_x_10:
[----:B------:R-:W-:Y:S05]  /*1730*/  @!P2 BRA `(.L_x_9) ;  /* 0x000000000080a947 */ /* 0x000fea0003800000 */
[----:B------:R-:W-:Y:S01]  /*1740*/  ISETP.NE.AND P1, PT, R5, 0x1, PT ;  /* 0x000000010500780c */ /* 0x000fe20003f25270 */
[----:B-12---:R-:W1:Y:S08]  /*1750*/  LDC.64 R20, c[0x0][0x390] ;  /* 0x0000e400ff147b82 */ /* 0x006e700000000a00 */
[----:B---3--:R-:W2:Y:S08]  /*1760*/  LDC.64 R16, c[0x0][0x398] ;  /* 0x0000e600ff107b82 */ /* 0x008eb00000000a00 */
[----:B------:R-:W3:Y:S02]  /*1770*/  @P1 LDC R7, c[0x0][0x380] ;  /* 0x0000e000ff071b82 */ /* 0x000ee40000000800 */
[----:B---3--:R-:W-:-:S04]  /*1780*/  @P1 IMAD R15, R9, R7, R0 ;  /* 0x00000007090f1224 */ /* 0x008fc800078e0200 */
[----:B-1----:R-:W-:-:S05]  /*1790*/  @P1 IMAD.WIDE R20, R15, 0x8, R20 ;  /* 0x000000080f141825 */ /* 0x002fca00078e0214 */
[----:B------:R1:W3:Y:S01]  /*17a0*/  @P1 LDG.E.64 R12, desc[UR10][R20.64] ;  /* 0x0000000a140c1981 */ /* 0x0002e2000c1e1b00 */
[----:B--2---:R-:W-:-:S05]  /*17b0*/  @P1 IMAD.WIDE R16, R15, 0x8, R16 ;  /* 0x000000080f101825 */ /* 0x004fca00078e0210 */
[----:B------:R2:W5:Y:S01]  /*17c0*/  @P1 LDG.E.64 R14, desc[UR10][R16.64] ;  /* 0x0000000a100e1981 */ /* 0x000562000c1e1b00 */
[C---:B------:R-:W-:Y:S01]  /*17d0*/  @P1 IMAD.WIDE R24, R7.reuse, 0x8, R20 ;  /* 0x0000000807181825 */ /* 0x040fe200078e0214 */
[----:B------:R-:W-:Y:S01]  /*17e0*/  LOP3.LUT P2, RZ, R2, 0x1, RZ, 0xc0, !PT ;  /* 0x0000000102ff7812 */ /* 0x000fe2000784c0ff */
[----:B-1----:R-:W1:Y:S02]  /*17f0*/  LDC.64 R20, c[0x0][0x390] ;  /* 0x0000e400ff147b82 */ /* 0x002e640000000a00 */
[----:B------:R-:W-:-:S06]  /*1800*/  @P1 IMAD.WIDE R22, R7, 0x8, R16 ;  /* 0x0000000807161825 */ /* 0x000fcc00078e0210 */
[----:B--2---:R-:W2:Y:S08]  /*1810*/  LDC.64 R16, c[0x0][0x398] ;  /* 0x0000e600ff107b82 */ /* 0x004eb00000000a00 */
[----:B------:R-:W0:Y:S01]  /*1820*/  @P2 LDC R7, c[0x0][0x380] ;  /* 0x0000e000ff072b82 */ /* 0x000e220000000800 */
[----:B---3--:R-:W-:-:S08]  /*1830*/  @P1 DMUL R12, R12, 0.5 ;  /* 0x3fe000000c0c1828 */ /* 0x008fd00000000000 */
[----:B-----5:R-:W-:-:S07]  /*1840*/  @P1 DFMA R12, R12, R14, R18 ;  /* 0x0000000e0c0c122b */ /* 0x020fce0000000012 */
[----:B------:R3:W-:Y:S04]  /*1850*/  @P1 STG.E.64 desc[UR10][R10.64], R12 ;  /* 0x0000000c0a001986 */ /* 0x0007e8000c101b0a */
[----:B------:R-:W5:Y:S04]  /*1860*/  @P1 LDG.E.64 R14, desc[UR10][R24.64] ;  /* 0x0000000a180e1981 */ /* 0x000f68000c1e1b00 */
[----:B------:R-:W4:Y:S01]  /*1870*/  @P1 LDG.E.64 R22, desc[UR10][R22.64] ;  /* 0x0000000a16161981 */ /* 0x000f22000c1e1b00 */
[----:B------:R-:W-:-:S05]  /*1880*/  @P1 IADD3 R9, PT, PT, R9, 0x2, RZ ;  /* 0x0000000209091810 */ /* 0x000fca0007ffe0ff */
[----:B0-----:R-:W-:-:S04]  /*1890*/  @P2 IMAD R9, R9, R7, R0 ;  /* 0x0000000709092224 */ /* 0x001fc800078e0200 */
[----:B-1----:R-:W-:-:S04]  /*18a0*/  @P2 IMAD.WIDE R20, R9, 0x8, R20 ;  /* 0x0000000809142825 */ /* 0x002fc800078e0214 */
[----:B--2---:R-:W-:Y:S01]  /*18b0*/  @P2 IMAD.WIDE R16, R9, 0x8, R16 ;  /* 0x0000000809102825 */ /* 0x004fe200078e0210 */
[----:B-----5:R-:W-:-:S08]  /*18c0*/  @P1 DMUL R14, R14, 0.5 ;  /* 0x3fe000000e0e1828 */ /* 0x020fd00000000000 */
[----:B----4-:R-:W-:-:S07]  /*18d0*/  @P1 DFMA R18, R14, R22, R12 ;  /* 0x000000160e12122b */ /* 0x010fce000000000c */
[----:B------:R3:W-:Y:S04]  /*18e0*/  @P1 STG.E.64 desc[UR10][R10.64], R18 ;  /* 0x000000120a001986 */ /* 0x0007e8000c101b0a */
[----:B------:R-:W2:Y:S04]  /*18f0*/  @P2 LDG.E.64 R20, desc[UR10][R20.64] ;  /* 0x0000000a14142981 */ /* 0x000ea8000c1e1b00 */
[----:B------:R-:W4:Y:S01]  /*1900*/  @P2 LDG.E.64 R16, desc[UR10][R16.64] ;  /* 0x0000000a10102981 */ /* 0x000f22000c1e1b00 */
[----:B--2---:R-:W-:-:S08]  /*1910*/  @P2 DMUL R8, R20, 0.5 ;  /* 0x3fe0000014082828 */ /* 0x004fd00000000000 */
[----:B----4-:R-:W-:-:S07]  /*1920*/  @P2 DFMA R8, R8, R16, R18 ;  /* 0x000000100808222b */ /* 0x010fce0000000012 */
[----:B------:R3:W-:Y:S04]  /*1930*/  @P2 STG.E.64 desc[UR10][R10.64], R8 ;  /* 0x000000080a002986 */ /* 0x0007e8000c101b0a */
.L_x_9:
[----:B------:R-:W5:Y:S01]  /*1940*/  LDCU UR4, c[0x0][0x380] ;  /* 0x00007000ff0477ac */ /* 0x000f620008000800 */
[----:B------:R-:W-:-:S04]  /*1950*/  IADD3 R0, PT, PT, R3, R0, RZ ;  /* 0x0000000003007210 */ /* 0x000fc80007ffe0ff */
[----:B-----5:R-:W-:-:S13]  /*1960*/  ISETP.GE.AND P1, PT, R0, UR4, PT ;  /* 0x0000000400007c0c */ /* 0x020fda000bf26270 */
[----:B------:R-:W-:Y:S05]  /*1970*/  @!P1 BRA `(.L_x_11) ;  /* 0xffffffe800189947 */ /* 0x000fea000383ffff */
[----:B------:R-:W-:Y:S05]  /*1980*/  EXIT ;  /* 0x000000000000794d */ /* 0x000fea0003800000 */
.L_x_1:
[C---:B------:R-:W-:Y:S02]  /*1990*/  IADD3 R2, PT, PT, R5.reuse, -UR4, RZ ;  /* 0x8000000405027c10 */ /* 0x040fe4000fffe0ff */
[----:B------:R-:W-:Y:S02]  /*19a0*/  IADD3 R5, PT, PT, -R5, UR4, RZ ;  /* 0x0000000405057c10 */ /* 0x000fe4000fffe1ff */
[----:B------:R-:W-:Y:S02]  /*19b0*/  LOP3.LUT R4, R2, 0x7, RZ, 0xc0, !PT ;  /* 0x0000000702047812 */ /* 0x000fe400078ec0ff */
[----:B------:R-:W-:Y:S02]  /*19c0*/  ISETP.GT.U32.AND P1, PT, R5, -0x8, PT ;  /* 0xfffffff80500780c */ /* 0x000fe40003f24070 */
[----:B------:R-:W-:Y:S02]  /*19d0*/  IADD3 R6, PT, PT, R4, -0x1, RZ ;  /* 0xffffffff04067810 */ /* 0x000fe40007ffe0ff */
[----:B------:R-:W-:-:S02]  /*19e0*/  LOP3.LUT R5, R2, 0x3, RZ, 0xc0, !PT ;  /* 0x0000000302057812 */ /* 0x000fc400078ec0ff */
[----:B------:R-:W-:Y:S02]  /*19f0*/  ISETP.GE.U32.AND P0, PT, R6, 0x3, PT ;  /* 0x000000030600780c */ /* 0x000fe40003f06070 */
[----:B------:R-:W-:-:S11]  /*1a00*/  LOP3.LUT R6, R2, 0xfffffff8, RZ, 0xc0, !PT ;  /* 0xfffffff802067812 */ /* 0x000fd600078ec0ff */
.L_x_16:
[----:B0123--:R-:W0:Y:S01]  /*1a10*/  LDC.64 R10, c[0x0][0x3a0] ;  /* 0x0000e800ff0a7b82 */ /* 0x00fe220000000a00 */
[----:B------:R-:W1:Y:S01]  /*1a20*/  LDCU UR4, c[0x0][0x384] ;  /* 0x00007080ff0477ac */ /* 0x000e620008000800 */
[----:B------:R-:W-:Y:S02]  /*1a30*/  ISETP.NE.AND P3, PT, R4, RZ, PT ;  /* 0x000000ff0400720c */ /* 0x000fe40003f65270 */
[----:B------:R-:W-:Y:S02]  /*1a40*/  CS2R R18, SRZ ;  /* 0x0000000000127805 */ /* 0x000fe4000001ff00 */
[----:B-1----:R-:W-:Y:S01]  /*1a50*/  MOV R9, UR4 ;  /* 0x0000000400097c02 */ /* 0x002fe20008000f00 */
[----:B0-----:R-:W-:-:S05]  /*1a60*/  IMAD.WIDE R10, R0, 0x8, R10 ;  /* 0x00000008000a7825 */ /* 0x001fca00078e020a */
[----:B------:R0:W-:Y:S01]  /*1a70*/  STG.E.64 desc[UR10][R10.64], RZ ;  /* 0x000000ff0a007986 */ /* 0x0001e2000c101b0a */
[----:B------:R-:W-:Y:S05]  /*1a80*/  @P1 BRA `(.L_x_12) ;  /* 0x00000004000c1947 */ /* 0x000fea0003800000 */
[----:B------:R-:W-:Y:S01]  /*1a90*/  HFMA2 R7, -RZ, RZ, 0, 0 ;  /* 0x00000000ff077431 */ /* 0x000fe200000001ff */
[----:B------:R-:W-:Y:S02]  /*1aa0*/  MOV R9, UR4 ;  /* 0x0000000400097c02 */ /* 0x000fe40008000f00 */
[----:B------:R-:W-:-:S07]  /*1ab0*/  CS2R R18, SRZ ;  /* 0x0000000000127805 */ /* 0x000fce000001ff00 */
.L_x_13:
[----:B------:R-:W1:Y:S08]  /*1ac0*/  LDC R23, c[0x0][0x380] ;  /* 0x0000e000ff177b82 */ /* 0x000e700000000800 */
[----:B--2---:R-:W2:Y:S08]  /*1ad0*/  LDC.64 R16, c[0x0][0x390] ;  /* 0x0000e400ff107b82 */ /* 0x004eb00000000a00 */
[----:B------:R-:W3:Y:S01]  /*1ae0*/  LDC.64 R14, c[0x0][0x398] ;  /* 0x0000e600ff0e7b82 */ /* 0x000ee20000000a00 */
[----:B-1----:R-:W-:-:S04]  /*1af0*/  IMAD R21, R9, R23, R0 ;  /* 0x0000001709157224 */ /* 0x002fc800078e0200 */
[----:B--2---:R-:W-:-:S05]  /*1b00*/  IMAD.WIDE R16, R21, 0x8, R16 ;  /* 0x0000000815107825 */ /* 0x004fca00078e0210 */
[----:B------:R-:W2:Y:S01]  /*1b10*/  LDG.E.64 R12, desc[UR10][R16.64] ;  /* 0x0000000a100c7981 */ /* 0x000ea2000c1e1b00 */
[----:B---3--:R-:W-:-:S05]  /*1b20*/  IMAD.WIDE R14, R21, 0x8, R14 ;  /* 0x00000008150e7825 */ /* 0x008fca00078e020e */
[----:B------:R-:W3:Y:S01]  /*1b30*/  LDG.E.64 R24, desc[UR10][R14.64] ;  /* 0x0000000a0e187981 */ /* 0x000ee2000c1e1b00 */
[----:B------:R-:W-:Y:S01]  /*1b40*/  IMAD.WIDE R20, R23, 0x8, R16 ;  /* 0x0000000817147825 */ /* 0x000fe200078e0210 */
[----:B--2---:R-:W-:-:S08]  /*1b50*/  DMUL R12, R12, 0.5 ;  /* 0x3fe000000c0c7828 */ /* 0x004fd00000000000 */
[----:B---3--:R-:W-:Y:S01]  /*1b60*/  DFMA R24, R12, R24, R18 ;  /* 0x000000180c18722b */ /* 0x008fe20000000012 */
[----:B------:R-:W-:-:S06]  /*1b70*/  IMAD.WIDE R18, R23, 0x8, R14 ;  /* 0x0000000817127825 */ /* 0x000fcc00078e020e */
        /* <DEDUP_REMOVED lines=52> */
.L_x_12:
[----:B------:R-:W-:Y:S05]  /*1ec0*/  @!P3 BRA `(.L_x_14) ;  /* 0x000000040010b947 */ /* 0x000fea0003800000 */
[----:B------:R-:W-:Y:S01]  /*1ed0*/  ISETP.NE.AND P2, PT, R5, RZ, PT ;  /* 0x000000ff0500720c */ /* 0x000fe20003f45270 */
[----:B------:R-:W-:-:S12]  /*1ee0*/  @!P0 BRA `(.L_x_15) ;  /* 0x0000000000848947 */ /* 0x000fd80003800000 */
[----:B------:R-:W2:Y:S08]  /*1ef0*/  LDC R7, c[0x0][0x380] ;  /* 0x0000e000ff077b82 */ /* 0x000eb00000000800 */
[----:B------:R-:W1:Y:S08]  /*1f00*/  LDC.64 R20, c[0x0][0x390] ;  /* 0x0000e400ff147b82 */ /* 0x000e700000000a00 */
[----:B------:R-:W3:Y:S01]  /*1f10*/  LDC.64 R14, c[0x0][0x398] ;  /* 0x0000e600ff0e7b82 */ /* 0x000ee20000000a00 */
[----:B--2---:R-:W-:-:S04]  /*1f20*/  IMAD R17, R9, R7, R0 ;  /* 0x0000000709117224 */ /* 0x004fc800078e0200 */
[----:B-1----:R-:W-:-:S05]  /*1f30*/  IMAD.WIDE R20, R17, 0x8, R20 ;  /* 0x0000000811147825 */ /* 0x002fca00078e0214 */
[----:B------:R-:W2:Y:S01]  /*1f40*/  LDG.E.64 R12, desc[UR10][R20.64] ;  /* 0x0000000a140c7981 */ /* 0x000ea2000c1e1b00 */
[----:B---3--:R-:W-:-:S05]  /*1f50*/  IMAD.WIDE R14, R17, 0x8, R14 ;  /* 0x00000008110e7825 */ /* 0x008fca00078e020e */
[----:B------:R-:W3:Y:S01]  /*1f60*/  LDG.E.64 R16, desc[UR10][R14.64] ;  /* 0x0000000a0e107981 */ /* 0x000ee2000c1e1b00 */
[----:B--2---:R-:W-:-:S08]  /*1f70*/  DMUL R12, R12, 0.5 ;  /* 0x3fe000000c0c7828 */ /* 0x004fd00000000000 */
[----:B---3--:R-:W-:Y:S01]  /*1f80*/  DFMA R18, R12, R16, R18 ;  /* 0x000000100c12722b */ /* 0x008fe20000000012 */
        /* <DEDUP_REMOVED lines=10> */
[----:B------:R-:W2:Y:S04]  /*2030*/  LDG.E.64 R14, desc[UR10][R22.64] ;  /* 0x0000000a160e7981 */ /* 0x000ea8000c1e1b00 */
[----:B------:R-:W4:Y:S01]  /*2040*/  LDG.E.64 R26, desc[UR10][R24.64] ;  /* 0x0000000a181a7981 */ /* 0x000f22000c1e1b00 */
[----:B------:R-:W-:Y:S01]  /*2050*/  IMAD.WIDE R12, R7, 0x8, R22 ;  /* 0x00000008070c7825 */ /* 0x000fe200078e0216 */
[----:B--2---:R-:W-:-:S08]  /*2060*/  DMUL R14, R14, 0.5 ;  /* 0x3fe000000e0e7828 */ /* 0x004fd00000000000 */
[----:B----4-:R-:W-:Y:S01]  /*2070*/  DFMA R26, R14, R26, R20 ;  /* 0x0000001a0e1a722b */ /* 0x010fe20000000014 */
[----:B------:R-:W-:-:S06]  /*2080*/  IMAD.WIDE R14, R7, 0x8, R24 ;  /* 0x00000008070e7825 */ /* 0x000fcc00078e0218 */
[----:B------:R3:W-:Y:S04]  /*2090*/  STG.E.64 desc[UR10][R10.64], R26 ;  /* 0x0000001a0a007986 */ /* 0x0007e8000c101b0a */
[----:B------:R-:W1:Y:S04]  /*20a0*/  LDG.E.64 R12, desc[UR10][R12.64] ;  /* 0x0000000a0c0c7981 */ /* 0x000e68000c1e1b00 */
[----:B------:R-:W2:Y:S01]  /*20b0*/  LDG.E.64 R14, desc[UR10][R14.64] ;  /* 0x0000000a0e0e7981 */ /* 0x000ea2000c1e1b00 */
[----:B------:R-:W-:Y:S01]  /*20c0*/  IADD3 R9, PT, PT, R9, 0x4, RZ ;  /* 0x0000000409097810 */ /* 0x000fe20007ffe0ff */
[----:B-1----:R-:W-:-:S08]  /*20d0*/  DMUL R18, R12, 0.5 ;  /* 0x3fe000000c127828 */ /* 0x002fd00000000000 */
[----:B--2---:R-:W-:-:S07]  /*20e0*/  DFMA R18, R18, R14, R26 ;  /* 0x0000000e1212722b */ /* 0x004fce000000001a */
[----:B------:R3:W-:Y:S04]  /*20f0*/  STG.E.64 desc[UR10][R10.64], R18 ;  /* 0x000000120a007986 */ /* 0x0007e8000c101b0a */
.L_x_15:
[----:B------:R-:W-:Y:S05]  /*2100*/  @!P2 BRA `(.L_x_14) ;  /* 0x000000000080a947 */ /* 0x000fea0003800000 */
[----:B------:R-:W-:Y:S01]  /*2110*/  ISETP.NE.AND P2, PT, R5, 0x1, PT ;  /* 0x000000010500780c */ /* 0x000fe20003f45270 */
[----:B---3--:R-:W1:Y:S08]  /*2120*/  LDC.64 R20, c[0x0][0x390] ;  /* 0x0000e400ff147b82 */ /* 0x008e700000000a00 */
[----:B--2---:R-:W2:Y:S08]  /*2130*/  LDC.64 R16, c[0x0][0x398] ;  /* 0x0000e600ff107b82 */ /* 0x004eb00000000a00 */
[----:B------:R-:W3:Y:S02]  /*2140*/  @P2 LDC R7, c[0x0][0x380] ;  /* 0x0000e000ff072b82 */ /* 0x000ee40000000800 */
[----:B---3--:R-:W-:-:S04]  /*2150*/  @P2 IMAD R15, R9, R7, R0 ;  /* 0x00000007090f2224 */ /* 0x008fc800078e0200 */
[----:B-1----:R-:W-:-:S05]  /*2160*/  @P2 IMAD.WIDE R20, R15, 0x8, R20 ;  /* 0x000000080f142825 */ /* 0x002fca00078e0214 */
[----:B------:R1:W3:Y:S01]  /*2170*/  @P2 LDG.E.64 R12, desc[UR10][R20.64] ;  /* 0x0000000a140c2981 */ /* 0x0002e2000c1e1b00 */
[----:B--2---:R-:W-:-:S05]  /*2180*/  @P2 IMAD.WIDE R16, R15, 0x8, R16 ;  /* 0x000000080f102825 */ /* 0x004fca00078e0210 */
[----:B------:R2:W4:Y:S01]  /*2190*/  @P2 LDG.E.64 R14, desc[UR10][R16.64] ;  /* 0x0000000a100e2981 */ /* 0x000522000c1e1b00 */
[C---:B------:R-:W-:Y:S01]  /*21a0*/  @P2 IMAD.WIDE R24, R7.reuse, 0x8, R20 ;  /* 0x0000000807182825 */ /* 0x040fe200078e0214 */
[----:B------:R-:W-:Y:S01]  /*21b0*/  LOP3.LUT P3, RZ, R2, 0x1, RZ, 0xc0, !PT ;  /* 0x0000000102ff7812 */ /* 0x000fe2000786c0ff */
[----:B-1----:R-:W1:Y:S02]  /*21c0*/  LDC.64 R20, c[0x0][0x390] ;  /* 0x0000e400ff147b82 */ /* 0x002e640000000a00 */
[----:B------:R-:W-:-:S06]  /*21d0*/  @P2 IMAD.WIDE R22, R7, 0x8, R16 ;  /* 0x0000000807162825 */ /* 0x000fcc00078e0210 */
[----:B--2---:R-:W2:Y:S08]  /*21e0*/  LDC.64 R16, c[0x0][0x398] ;  /* 0x0000e600ff107b82 */ /* 0x004eb00000000a00 */
[----:B------:R-:W5:Y:S01]  /*21f0*/  @P3 LDC R7, c[0x0][0x380] ;  /* 0x0000e000ff073b82 */ /* 0x000f620000000800 */
[----:B---3--:R-:W-:-:S08]  /*2200*/  @P2 DMUL R12, R12, 0.5 ;  /* 0x3fe000000c0c2828 */ /* 0x008fd00000000000 */
[----:B----4-:R-:W-:-:S07]  /*2210*/  @P2 DFMA R12, R12, R14, R18 ;  /* 0x0000000e0c0c222b */ /* 0x010fce0000000012 */
[----:B------:R4:W-:Y:S04]  /*2220*/  @P2 STG.E.64 desc[UR10][R10.64], R12 ;  /* 0x0000000c0a002986 */ /* 0x0009e8000c101b0a */
[----:B------:R-:W3:Y:S04]  /*2230*/  @P2 LDG.E.64 R14, desc[UR10][R24.64] ;  /* 0x0000000a180e2981 */ /* 0x000ee8000c1e1b00 */
[----:B------:R-:W4:Y:S01]  /*2240*/  @P2 LDG.E.64 R22, desc[UR10][R22.64] ;  /* 0x0000000a16162981 */ /* 0x000f22000c1e1b00 */
[----:B------:R-:W-:-:S05]  /*2250*/  @P2 IADD3 R9, PT, PT, R9, 0x2, RZ ;  /* 0x0000000209092810 */ /* 0x000fca0007ffe0ff */
[----:B-----5:R-:W-:-:S04]  /*2260*/  @P3 IMAD R9, R9, R7, R0 ;  /* 0x0000000709093224 */ /* 0x020fc800078e0200 */
[----:B-1----:R-:W-:-:S04]  /*2270*/  @P3 IMAD.WIDE R20, R9, 0x8, R20 ;  /* 0x0000000809143825 */ /* 0x002fc800078e0214 */
[----:B--2---:R-:W-:Y:S01]  /*2280*/  @P3 IMAD.WIDE R16, R9, 0x8, R16 ;  /* 0x0000000809103825 */ /* 0x004fe200078e0210 */
[----:B---3--:R-:W-:-:S08]  /*2290*/  @P2 DMUL R14, R14, 0.5 ;  /* 0x3fe000000e0e2828 */ /* 0x008fd00000000000 */
[----:B----4-:R-:W-:-:S07]  /*22a0*/  @P2 DFMA R18, R14, R22, R12 ;  /* 0x000000160e12222b */ /* 0x010fce000000000c */
[----:B------:R1:W-:Y:S04]  /*22b0*/  @P2 STG.E.64 desc[UR10][R10.64], R18 ;  /* 0x000000120a002986 */ /* 0x0003e8000c101b0a */
[----:B------:R-:W2:Y:S04]  /*22c0*/  @P3 LDG.E.64 R20, desc[UR10][R20.64] ;  /* 0x0000000a14143981 */ /* 0x000ea8000c1e1b00 */
[----:B------:R-:W3:Y:S01]  /*22d0*/  @P3 LDG.E.64 R16, desc[UR10][R16.64] ;  /* 0x0000000a10103981 */ /* 0x000ee2000c1e1b00 */
[----:B--2---:R-:W-:-:S08]  /*22e0*/  @P3 DMUL R8, R20, 0.5 ;  /* 0x3fe0000014083828 */ /* 0x004fd00000000000 */
[----:B---3--:R-:W-:-:S07]  /*22f0*/  @P3 DFMA R8, R8, R16, R18 ;  /* 0x000000100808322b */ /* 0x008fce0000000012 */
[----:B------:R1:W-:Y:S04]  /*2300*/  @P3 STG.E.64 desc[UR10][R10.64], R8 ;  /* 0x000000080a003986 */ /* 0x0003e8000c101b0a */
.L_x_14:
[----:B------:R-:W4:Y:S01]  /*2310*/  LDCU UR4, c[0x0][0x380] ;  /* 0x00007000ff0477ac */ /* 0x000f220008000800 */
[----:B------:R-:W-:-:S04]  /*2320*/  IADD3 R0, PT, PT, R3, R0, RZ ;  /* 0x0000000003007210 */ /* 0x000fc80007ffe0ff */
[----:B----4-:R-:W-:-:S13]  /*2330*/  ISETP.GE.AND P2, PT, R0, UR4, PT ;  /* 0x0000000400007c0c */ /* 0x010fda000bf46270 */
[----:B------:R-:W-:Y:S05]  /*2340*/  @!P2 BRA `(.L_x_16) ;  /* 0xfffffff400b0a947 */ /* 0x000fea000383ffff */
[----:B------:R-:W-:Y:S05]  /*2350*/  EXIT ;  /* 0x000000000000794d */ /* 0x000fea0003800000 */
.L_x_0:
[----:B------:R-:W-:-:S09]  /*2360*/  UISETP.GT.AND UP0, UPT, UR4, URZ, UPT ;  /* 0x000000ff0400728c */ /* 0x000fd2000bf04270 */
[----:B------:R-:W-:Y:S05]  /*2370*/  BRA.U UP0, `(.L_x_17) ;  /* 0x00000001001c7547 */ /* 0x000fea000b800000 */
[----:B------:R-:W0:Y:S02]  /*2380*/  LDC.64 R6, c[0x0][0x3a0] ;  /* 0x0000e800ff067b82 */ /* 0x000e240000000a00 */
.L_x_18:
[----:B0-----:R-:W-:Y:S01]  /*2390*/  IMAD.WIDE R4, R0, 0x8, R6 ;  /* 0x0000000800047825 */ /* 0x001fe200078e0206 */
[----:B------:R-:W-:-:S04]  /*23a0*/  IADD3 R0, PT, PT, R3, R0, RZ ;  /* 0x0000000003007210 */ /* 0x000fc80007ffe0ff */
[----:B------:R1:W-:Y:S01]  /*23b0*/  STG.E.64 desc[UR10][R4.64], RZ ;  /* 0x000000ff04007986 */ /* 0x0003e2000c101b0a */
[----:B------:R-:W-:-:S13]  /*23c0*/  ISETP.GE.AND P0, PT, R0, UR6, PT ;  /* 0x0000000600007c0c */ /* 0x000fda000bf06270 */
[----:B-1----:R-:W-:Y:S05]  /*23d0*/  @!P0 BRA `(.L_x_18) ;  /* 0xfffffffc00ec8947 */ /* 0x002fea000383ffff */
[----:B------:R-:W-:Y:S05]  /*23e0*/  EXIT ;  /* 0x000000000000794d */ /* 0x000fea0003800000 */
.L_x_17:
[----:B------:R-:W-:Y:S02]  /*23f0*/  ULOP3.LUT UR5, UR4, 0xf, URZ, 0xc0, !UPT ;  /* 0x0000000f04057892 */ /* 0x000fe4000f8ec0ff */
[----:B------:R-:W-:Y:S02]  /*2400*/  ULOP3.LUT UR7, UR4, 0x7, URZ, 0xc0, !UPT ;  /* 0x0000000704077892 */ /* 0x000fe4000f8ec0ff */
[----:B------:R-:W-:Y:S02]  /*2410*/  UIADD3 UR6, UPT, UPT, UR5, -0x1, URZ ;  /* 0xffffffff05067890 */ /* 0x000fe4000fffe0ff */
[----:B------:R-:W-:Y:S02]  /*2420*/  UIADD3 UR8, UPT, UPT, UR7, -0x1, URZ ;  /* 0xffffffff07087890 */ /* 0x000fe4000fffe0ff */
[----:B------:R-:W-:Y:S02]  /*2430*/  ULOP3.LUT UR9, UR4, 0x7ffffff0, URZ, 0xc0, !UPT ;  /* 0x7ffffff004097892 */ /* 0x000fe4000f8ec0ff */
[----:B------:R-:W-:-:S02]  /*2440*/  ULOP3.LUT UR4, UR4, 0x3, URZ, 0xc0, !UPT ;  /* 0x0000000304047892 */ /* 0x000fc4000f8ec0ff */
[----:B------:R-:W-:Y:S02]  /*2450*/  UISETP.GE.U32.AND UP0, UPT, UR6, 0x7, UPT ;  /* 0x000000070600788c */ /* 0x000fe4000bf06070 */
[----:B------:R-:W-:-:S11]  /*2460*/  UISETP.GE.U32.AND UP1, UPT, UR8, 0x3, UPT ;  /* 0x000000030800788c */ /* 0x000fd6000bf26070 */
.L_x_24:
[----:B01234-:R-:W0:Y:S01]  /*2470*/  LDC.64 R4, c[0x0][0x3a0] ;  /* 0x0000e800ff047b82 */ /* 0x01fe220000000a00 */
[----:B------:R-:W1:Y:S01]  /*2480*/  LDCU UR6, c[0x0][0x384] ;  /* 0x00007080ff0677ac */ /* 0x000e620008000800 */
[----:B------:R-:W-:Y:S02]  /*2490*/  MOV R7, RZ ;  /* 0x000000ff00077202 */ /* 0x000fe40000000f00 */
[----:B------:R-:W-:Y:S01]  /*24a0*/  CS2R R8, SRZ ;  /* 0x0000000000087805 */ /* 0x000fe2000001ff00 */
[----:B-1----:R-:W-:Y:S01]  /*24b0*/  UISETP.GE.U32.AND UP2, UPT, UR6, 0x10, UPT ;  /* 0x000000100600788c */ /* 0x002fe2000bf46070 */
[----:B0-----:R-:W-:-:S05]  /*24c0*/  IMAD.WIDE R4, R0, 0x8, R4 ;  /* 0x0000000800047825 */ /* 0x001fca00078e0204 */
[----:B------:R0:W-:Y:S03]  /*24d0*/  STG.E.64 desc[UR10][R4.64], RZ ;  /* 0x000000ff04007986 */ /* 0x0001e6000c101b0a */
[----:B------:R-:W-:Y:S05]  /*24e0*/  BRA.U !UP2, `(.L_x_19) ;  /* 0x000000050aa87547 */ /* 0x000fea000b800000 */
[----:B------:R-:W-:Y:S01]  /*24f0*/  HFMA2 R7, -RZ, RZ, 0, 0 ;  /* 0x00000000ff077431 */ /* 0x000fe200000001ff */
[----:B------:R-:W-:-:S07]  /*2500*/  CS2R R8, SRZ ;  /* 0x0000000000087805 */ /* 0x000fce000001ff00 */
.L_x_20:
[----:B------:R-:W1:Y:S08]  /*2510*/  LDC R2, c[0x0][0x380] ;  /* 0x0000e000ff027b82 */ /* 0x000e700000000800 */
[----:B--2---:R-:W2:Y:S08]  /*2520*/  LDC.64 R10, c[0x0][0x390] ;  /* 0x0000e400ff0a7b82 */ /* 0x004eb00000000a00 */
[----:B------:R-:W3:Y:S01]  /*2530*/  LDC.64 R14, c[0x0][0x398] ;  /* 0x0000e600ff0e7b82 */ /* 0x000ee20000000a00 */
[----:B-1----:R-:W-:-:S04]  /*2540*/  IMAD R13, R7, R2, R0 ;  /* 0x00000002070d7224 */ /* 0x002fc800078e0200 */
[----:B--2---:R-:W-:-:S04]  /*2550*/  IMAD.WIDE R10, R13, 0x8, R10 ;  /* 0x000000080d0a7825 */ /* 0x004fc800078e020a */
[----:B---3--:R-:W-:Y:S02]  /*2560*/  IMAD.WIDE R14, R13, 0x8, R14 ;  /* 0x000000080d0e7825 */ /* 0x008fe400078e020e */
[----:B------:R-:W2:Y:S04]  /*2570*/  LDG.E.64 R12, desc[UR10][R10.64] ;  /* 0x0000000a0a0c7981 */ /* 0x000ea8000c1e1b00 */
[----:B------:R-:W2:Y:S01]  /*2580*/  LDG.E.64 R16, desc[UR10][R14.64] ;  /* 0x0000000a0e107981 */ /* 0x000ea2000c1e1b00 */
[----:B------:R-:W-:Y:S01]  /*2590*/  IMAD.WIDE R18, R2, 0x8, R14 ;  /* 0x0000000802127825 */ /* 0x000fe200078e020e */
[----:B--2---:R-:W-:-:S03]  /*25a0*/  DFMA R12, R12, R16, R8 ;  /* 0x000000100c0c722b */ /* 0x004fc60000000008 */
[----:B------:R-:W-:-:S04]  /*25b0*/  IMAD.WIDE R8, R2, 0x8, R10 ;  /* 0x0000000802087825 */ /* 0x000fc800078e020a */
        /* <DEDUP_REMOVED lines=9> */
[----:B-1----:R-:W-:Y:S01]  /*2650*/  IMAD.WIDE R12, R2, 0x8, R22 ;  /* 0x00000008020c7825 */ /* 0x002fe200078e0216 */
[----:B---3--:R-:W-:-:S03]  /*2660*/  DFMA R10, R10, R14, R16 ;  /* 0x0000000e0a0a722b */ /* 0x008fc60000000010 */
[----:B------:R-:W-:-:S04]  /*2670*/  IMAD.WIDE R14, R2, 0x8, R20 ;  /* 0x00000008020e7825 */ /* 0x000fc800078e0214 */
[----:B------:R1:W-:Y:S04]  /*2680*/  STG.E.64 desc[UR10][R4.64], R10 ;  /* 0x0000000a04007986 */ /* 0x0003e8000c101b0a */
[----:B------:R-:W3:Y:S04]  /*2690*/  LDG.E.64 R8, desc[UR10][R14.64] ;  /* 0x0000000a0e087981 */ /* 0x000ee8000c1e1b00 */
        /* <DEDUP_REMOVED lines=11> */
[----:B-1----:R-:W4:Y:S04]  /*2750*/  LDG.E.64 R10, desc[UR10][R20.64] ;  /* 0x0000000a140a7981 */ /* 0x002f28000c1e1b00 */
[----:B------:R-:W4:Y:S01]  /*2760*/  LDG.E.64 R12, desc[UR10][R22.64] ;  /* 0x0000000a160c7981 */ /* 0x000f22000c1e1b00 */
[----:B------:R-:W-:Y:S01]  /*2770*/  IMAD.WIDE R14, R2, 0x8, R22 ;  /* 0x00000008020e7825 */ /* 0x000fe200078e0216 */
[----:B----4-:R-:W-:-:S03]  /*2780*/  DFMA R10, R10, R12, R16 ;  /* 0x0000000c0a0a722b */ /* 0x010fc60000000010 */
[----:B------:R-:W-:-:S04]  /*2790*/  IMAD.WIDE R12, R2, 0x8, R20 ;  /* 0x00000008020c7825 */ /* 0x000fc800078e0214 */
[----:B------:R1:W-:Y:S04]  /*27a0*/  STG.E.64 desc[UR10][R4.64], R10 ;  /* 0x0000000a04007986 */ /* 0x0003e8000c101b0a */
[----:B---3--:R-:W3:Y:S04]  /*27b0*/  LDG.E.64 R8, desc[UR10][R12.64] ;  /* 0x0000000a0c087981 */ /* 0x008ee8000c1e1b00 */
        /* <DEDUP_REMOVED lines=53> */
[----:B------:R-:W3:Y:S04]  /*2b10*/  LDG.E.64 R12, desc[UR10][R12.64] ;  /* 0x0000000a0c0c7981 */ /* 0x000ee8000c1e1b00 */
[----:B------:R-:W3:Y:S01]  /*2b20*/  LDG.E.64 R14, desc[UR10][R14.64] ;  /* 0x0000000a0e0e7981 */ /* 0x000ee2000c1e1b00 */
[----:B------:R-:W-:-:S04]  /*2b30*/  IADD3 R7, PT, PT, R7, 0x10, RZ ;  /* 0x0000001007077810 */ /* 0x000fc80007ffe0ff */
[----:B------:R-:W-:Y:S01]  /*2b40*/  ISETP.NE.AND P0, PT, R7, UR9, PT ;  /* 0x0000000907007c0c */ /* 0x000fe2000bf05270 */
[----:B---3--:R-:W-:-:S07]  /*2b50*/  DFMA R8, R12, R14, R10 ;  /* 0x0000000e0c08722b */ /* 0x008fce000000000a */
[----:B------:R2:W-:Y:S05]  /*2b60*/  STG.E.64 desc[UR10][R4.64], R8 ;  /* 0x0000000804007986 */ /* 0x0005ea000c101b0a */
[----:B------:R-:W-:Y:S05]  /*2b70*/  @P0 BRA `(.L_x_20) ;  /* 0xfffffff800640947 */ /* 0x000fea000383ffff */
[----:B------:R-:W-:-:S07]  /*2b80*/  MOV R7, UR9 ;  /* 0x0000000900077c02 */ /* 0x000fce0008000f00 */
.L_x_19:
[----:B------:R-:W-:-:S09]  /*2b90*/  UISETP.NE.AND UP2, UPT, UR5, URZ, UPT ;  /* 0x000000ff0500728c */ /* 0x000fd2000bf45270 */
[----:B------:R-:W-:Y:S05]  /*2ba0*/  BRA.U !UP2, `(.L_x_21) ;  /* 0x000000050ac87547 */ /* 0x000fea000b800000 */
[----:B------:R-:W-:Y:S01]  /*2bb0*/  UISETP.NE.AND UP2, UPT, UR7, URZ, UPT ;  /* 0x000000ff0700728c */ /* 0x000fe2000bf45270 */
[----:B------:R-:W-:Y:S10]  /*2bc0*/  BRA.U !UP0, `(.L_x_22) ;  /* 0x0000000108d47547 */ /* 0x000ff4000b800000 */
        /* <DEDUP_REMOVED lines=44> */
[----:B------:R-:W-:-:S04]  /*2e90*/  IMAD.WIDE R24, R2, 0x8, R12 ;  /* 0x0000000802187825 */ /* 0x000fc800078e020c */
[----:B--2---:R-:W-:Y:S01]  /*2ea0*/  IMAD.WIDE R16, R2, 0x8, R14 ;  /* 0x0000000802107825 */ /* 0x004fe200078e020e */
[----:B---3--:R-:W-:-:S07]  /*2eb0*/  DFMA R18, R8, R18, R10 ;  /* 0x000000120812722b */ /* 0x008fce000000000a */
[----:B------:R1:W-:Y:S04]  /*2ec0*/  STG.E.64 desc[UR10][R4.64], R18 ;  /* 0x0000001204007986 */ /* 0x0003e8000c101b0a */
[----:B------:R-:W2:Y:S04]  /*2ed0*/  LDG.E.64 R24, desc[UR10][R24.64] ;  /* 0x0000000a18187981 */ /* 0x000ea8000c1e1b00 */
[----:B------:R-:W2:Y:S01]  /*2ee0*/  LDG.E.64 R16, desc[UR10][R16.64] ;  /* 0x0000000a10107981 */ /* 0x000ea2000c1e1b00 */
[----:B------:R-:W-:Y:S01]  /*2ef0*/  IADD3 R7, PT, PT, R7, 0x8, RZ ;  /* 0x0000000807077810 */ /* 0x000fe20007ffe0ff */
[----:B--2---:R-:W-:-:S07]  /*2f00*/  DFMA R8, R24, R16, R18 ;  /* 0x000000101808722b */ /* 0x004fce0000000012 */
[----:B------:R1:W-:Y:S04]  /*2f10*/  STG.E.64 desc[UR10][R4.64], R8 ;  /* 0x0000000804007986 */ /* 0x0003e8000c101b0a */
.L_x_22:
[----:B------:R-:W-:Y:S05]  /*2f20*/  BRA.U !UP2, `(.L_x_21) ;  /* 0x000000010ae87547 */ /* 0x000fea000b800000 */
[----:B------:R-:W-:Y:S01]  /*2f30*/  UISETP.NE.AND UP2, UPT, UR4, URZ, UPT ;  /* 0x000000ff0400728c */ /* 0x000fe2000bf45270 */
[----:B------:R-:W-:Y:S10]  /*2f40*/  BRA.U !UP1, `(.L_x_23) ;  /* 0x0000000109747547 */ /* 0x000ff4000b800000 */
[----:B------:R-:W3:Y:S08]  /*2f50*/  LDC R2, c[0x0][0x380] ;  /* 0x0000e000ff027b82 */ /* 0x000ef00000000800 */
[----:B-12---:R-:W1:Y:S08]  /*2f60*/  LDC.64 R10, c[0x0][0x390] ;  /* 0x0000e400ff0a7b82 */ /* 0x006e700000000a00 */
[----:B------:R-:W2:Y:S01]  /*2f70*/  LDC.64 R12, c[0x0][0x398] ;  /* 0x0000e600ff0c7b82 */ /* 0x000ea20000000a00 */
[----:B---3--:R-:W-:-:S04]  /*2f80*/  IMAD R17, R7, R2, R0 ;  /* 0x0000000207117224 */ /* 0x008fc800078e0200 */
[----:B-1----:R-:W-:-:S05]  /*2f90*/  IMAD.WIDE R14, R17, 0x8, R10 ;  /* 0x00000008110e7825 */ /* 0x002fca00078e020a */
[----:B------:R-:W3:Y:S01]  /*2fa0*/  LDG.E.64 R10, desc[UR10][R14.64] ;  /* 0x0000000a0e0a7981 */ /* 0x000ee2000c1e1b00 */
[----:B--2---:R-:W-:-:S05]  /*2fb0*/  IMAD.WIDE R16, R17, 0x8, R12 ;  /* 0x0000000811107825 */ /* 0x004fca00078e020c */
[----:B------:R-:W3:Y:S01]  /*2fc0*/  LDG.E.64 R12, desc[UR10][R16.64] ;  /* 0x0000000a100c7981 */ /* 0x000ee2000c1e1b00 */
[----:B------:R-:W-:-:S04]  /*2fd0*/  IMAD.WIDE R18, R2, 0x8, R14 ;  /* 0x0000000802127825 */ /* 0x000fc800078e020e */
[----:B------:R-:W-:Y:S01]  /*2fe0*/  IMAD.WIDE R20, R2, 0x8, R16 ;  /* 0x0000000802147825 */ /* 0x000fe200078e0210 */
[----:B---3--:R-:W-:-:S07]  /*2ff0*/  DFMA R10, R10, R12, R8 ;  /* 0x0000000c0a0a722b */ /* 0x008fce0000000008 */
        /* <DEDUP_REMOVED lines=9> */
[----:B-1----:R-:W-:-:S04]  /*3090*/  IMAD.WIDE R10, R2, 0x8, R24 ;  /* 0x00000008020a7825 */ /* 0x002fc800078e0218 */
        /* <DEDUP_REMOVED lines=8> */
.L_x_23:
[----:B------:R-:W-:Y:S05]  /*3120*/  BRA.U !UP2, `(.L_x_21) ;  /* 0x000000010a687547 */ /* 0x000fea000b800000 */
[----:B------:R-:W4:Y:S08]  /*3130*/  LDC R2, c[0x0][0x380] ;  /* 0x0000e000ff027b82 */ /* 0x000f300000000800 */
[----:B---3--:R-:W3:Y:S08]  /*3140*/  LDC.64 R12, c[0x0][0x390] ;  /* 0x0000e400ff0c7b82 */ /* 0x008ef00000000a00 */
[----:B------:R-:W5:Y:S01]  /*3150*/  LDC.64 R14, c[0x0][0x398] ;  /* 0x0000e600ff0e7b82 */ /* 0x000f620000000a00 */
[----:B----4-:R-:W-:-:S04]  /*3160*/  IMAD R7, R7, R2, R0 ;  /* 0x0000000207077224 */ /* 0x010fc800078e0200 */
[----:B---3--:R-:W-:-:S04]  /*3170*/  IMAD.WIDE R12, R7, 0x8, R12 ;  /* 0x00000008070c7825 */ /* 0x008fc800078e020c */
[----:B-----5:R-:W-:Y:S02]  /*3180*/  IMAD.WIDE R14, R7, 0x8, R14 ;  /* 0x00000008070e7825 */ /* 0x020fe400078e020e */
[----:B------:R-:W3:Y:S04]  /*3190*/  LDG.E.64 R6, desc[UR10][R12.64] ;  /* 0x0000000a0c067981 */ /* 0x000ee8000c1e1b00 */
[----:B-12---:R-:W3:Y:S01]  /*31a0*/  LDG.E.64 R10, desc[UR10][R14.64] ;  /* 0x0000000a0e0a7981 */ /* 0x006ee2000c1e1b00 */
        /* <DEDUP_REMOVED lines=18> */
.L_x_21:
[----:B------:R-:W5:Y:S01]  /*32d0*/  LDCU UR6, c[0x0][0x380] ;  /* 0x00007000ff0677ac */ /* 0x000f620008000800 */
[----:B------:R-:W-:-:S04]  /*32e0*/  IADD3 R0, PT, PT, R3, R0, RZ ;  /* 0x0000000003007210 */ /* 0x000fc80007ffe0ff */
[----:B-----5:R-:W-:-:S13]  /*32f0*/  ISETP.GE.AND P0, PT, R0, UR6, PT ;  /* 0x0000000600007c0c */ /* 0x020fda000bf06270 */
[----:B------:R-:W-:Y:S05]  /*3300*/  @!P0 BRA `(.L_x_24) ;  /* 0xfffffff000588947 */ /* 0x000fea000383ffff */
[----:B------:R-:W-:Y:S05]  /*3310*/  EXIT ;  /* 0x000000000000794d */ /* 0x000fea0003800000 */
.L_x_25:
[----:B------:R-:W-:-:S00]  /*3320*/  BRA `(.L_x_25) ;  /* 0xfffffffc00fc7947 */ /* 0x000fc0000383ffff */
[----:B------:R-:W-:-:S00]  /*3330*/  NOP ;  /* 0x0000000000007918 */ /* 0x000fc00000000000 */
        /* <DEDUP_REMOVED lines=12> */
.L_x_26:


//--------------------- .nv.shared.reserved.0     --------------------------
	.section	.nv.shared.reserved.0,"aw",@nobits
	.weak		__nv_reservedSMEM_offset_0_alias
	.size		__nv_reservedSMEM_offset_0_alias, 0, 64
	.other		__nv_reservedSMEM_offset_0_alias,@"STO_CUDA_RESERVED_SHARED STV_DEFAULT"
__nv_reservedSMEM_offset_0_alias:
	.zero		0
	.zero		64


//--------------------- .nv.constant0._Z17no_tmpO_os_kerneliiiPdS_S_ --------------------------
	.section	.nv.constant0._Z17no_tmpO_os_kerneliiiPdS_S_,"a",@progbits
	.sectionflags	@""
	.align	4
.nv.constant0._Z17no_tmpO_os_kerneliiiPdS_S_:
	.zero		936


//--------------------- SYMBOLS --------------------------

	.type		.nv.reservedSmem.offset0,@object
	.size		.nv.reservedSmem.offset0,0x4
